//
// Generated by NVIDIA NVVM Compiler
//
// Compiler Build ID: CL-36424714
// Cuda compilation tools, release 13.0, V13.0.88
// Based on NVVM 20.0.0
//

.version 9.0
.target sm_100
.address_size 64

	// .globl	_Z15MatrixMulKernelPfS_S_iii
// _ZZ17MatrixMulV2KernelPfS_S_iiiE3Mds has been demoted
// _ZZ17MatrixMulV2KernelPfS_S_iiiE3Nds has been demoted
// _ZZ17MatrixMulV3KernelPfS_S_iiiE3Mds has been demoted
// _ZZ17MatrixMulV3KernelPfS_S_iiiE3Nds has been demoted

.visible .entry _Z15MatrixMulKernelPfS_S_iii(
	.param .u64 .ptr .align 1 _Z15MatrixMulKernelPfS_S_iii_param_0,
	.param .u64 .ptr .align 1 _Z15MatrixMulKernelPfS_S_iii_param_1,
	.param .u64 .ptr .align 1 _Z15MatrixMulKernelPfS_S_iii_param_2,
	.param .u32 _Z15MatrixMulKernelPfS_S_iii_param_3,
	.param .u32 _Z15MatrixMulKernelPfS_S_iii_param_4,
	.param .u32 _Z15MatrixMulKernelPfS_S_iii_param_5
)
{
	.reg .pred 	%p<10>;
	.reg .b32 	%r<41>;
	.reg .b32 	%f<68>;
	.reg .b64 	%rd<67>;

	ld.param.u64 	%rd14, [_Z15MatrixMulKernelPfS_S_iii_param_0];
	ld.param.u64 	%rd15, [_Z15MatrixMulKernelPfS_S_iii_param_1];
	ld.param.u32 	%r18, [_Z15MatrixMulKernelPfS_S_iii_param_5];
	cvta.to.global.u64 	%rd1, %rd15;
	cvta.to.global.u64 	%rd2, %rd14;
	mov.u32 	%r19, %ctaid.y;
	mov.u32 	%r20, %ntid.x;
	mov.u32 	%r21, %tid.y;
	mad.lo.s32 	%r1, %r19, %r20, %r21;
	mov.u32 	%r22, %ctaid.x;
	mov.u32 	%r23, %ntid.y;
	mov.u32 	%r24, %tid.x;
	mad.lo.s32 	%r2, %r22, %r23, %r24;
	setp.lt.s32 	%p1, %r18, 1;
	mov.f32 	%f67, 0f00000000;
	@%p1 bra 	$L__BB0_12;
	mul.lo.s32 	%r3, %r18, %r1;
	and.b32  	%r4, %r18, 7;
	setp.lt.u32 	%p2, %r18, 8;
	mov.f32 	%f67, 0f00000000;
	mov.b32 	%r39, 0;
	@%p2 bra 	$L__BB0_4;
	and.b32  	%r39, %r18, 2147483640;
	neg.s32 	%r37, %r39;
	mul.wide.u32 	%rd16, %r18, 4;
	add.s64 	%rd3, %rd1, %rd16;
	mul.wide.u32 	%rd17, %r18, 8;
	add.s64 	%rd4, %rd1, %rd17;
	mul.wide.u32 	%rd18, %r18, 12;
	add.s64 	%rd5, %rd1, %rd18;
	mul.wide.u32 	%rd19, %r18, 16;
	add.s64 	%rd6, %rd1, %rd19;
	mul.wide.u32 	%rd20, %r18, 20;
	add.s64 	%rd7, %rd1, %rd20;
	mul.wide.u32 	%rd21, %r18, 24;
	add.s64 	%rd8, %rd1, %rd21;
	mul.wide.u32 	%rd22, %r18, 28;
	add.s64 	%rd9, %rd1, %rd22;
	mul.wide.u32 	%rd23, %r3, 4;
	add.s64 	%rd24, %rd23, %rd2;
	add.s64 	%rd66, %rd24, 16;
	mov.f32 	%f67, 0f00000000;
	mov.u32 	%r36, %r2;
$L__BB0_3:
	.pragma "nounroll";
	mul.wide.s32 	%rd25, %r36, 4;
	add.s64 	%rd26, %rd3, %rd25;
	add.s64 	%rd27, %rd4, %rd25;
	add.s64 	%rd28, %rd5, %rd25;
	add.s64 	%rd29, %rd6, %rd25;
	add.s64 	%rd30, %rd7, %rd25;
	add.s64 	%rd31, %rd8, %rd25;
	add.s64 	%rd32, %rd9, %rd25;
	add.s64 	%rd33, %rd1, %rd25;
	ld.global.f32 	%f17, [%rd66+-16];
	ld.global.f32 	%f18, [%rd33];
	fma.rn.f32 	%f19, %f17, %f18, %f67;
	ld.global.f32 	%f20, [%rd66+-12];
	ld.global.f32 	%f21, [%rd26];
	fma.rn.f32 	%f22, %f20, %f21, %f19;
	ld.global.f32 	%f23, [%rd66+-8];
	ld.global.f32 	%f24, [%rd27];
	fma.rn.f32 	%f25, %f23, %f24, %f22;
	ld.global.f32 	%f26, [%rd66+-4];
	ld.global.f32 	%f27, [%rd28];
	fma.rn.f32 	%f28, %f26, %f27, %f25;
	ld.global.f32 	%f29, [%rd66];
	ld.global.f32 	%f30, [%rd29];
	fma.rn.f32 	%f31, %f29, %f30, %f28;
	ld.global.f32 	%f32, [%rd66+4];
	ld.global.f32 	%f33, [%rd30];
	fma.rn.f32 	%f34, %f32, %f33, %f31;
	ld.global.f32 	%f35, [%rd66+8];
	ld.global.f32 	%f36, [%rd31];
	fma.rn.f32 	%f37, %f35, %f36, %f34;
	ld.global.f32 	%f38, [%rd66+12];
	ld.global.f32 	%f39, [%rd32];
	fma.rn.f32 	%f67, %f38, %f39, %f37;
	add.s32 	%r37, %r37, 8;
	shl.b32 	%r26, %r18, 3;
	add.s32 	%r36, %r36, %r26;
	add.s64 	%rd66, %rd66, 32;
	setp.ne.s32 	%p3, %r37, 0;
	@%p3 bra 	$L__BB0_3;
$L__BB0_4:
	setp.eq.s32 	%p4, %r4, 0;
	@%p4 bra 	$L__BB0_12;
	and.b32  	%r12, %r18, 3;
	setp.lt.u32 	%p5, %r4, 4;
	@%p5 bra 	$L__BB0_7;
	add.s32 	%r27, %r39, %r3;
	mul.wide.u32 	%rd34, %r27, 4;
	add.s64 	%rd35, %rd2, %rd34;
	ld.global.f32 	%f41, [%rd35];
	mad.lo.s32 	%r28, %r39, %r18, %r2;
	mul.wide.s32 	%rd36, %r28, 4;
	add.s64 	%rd37, %rd1, %rd36;
	ld.global.f32 	%f42, [%rd37];
	fma.rn.f32 	%f43, %f41, %f42, %f67;
	cvt.u64.u32 	%rd38, %r3;
	cvt.u64.u32 	%rd39, %r39;
	add.s64 	%rd40, %rd39, %rd38;
	shl.b64 	%rd41, %rd40, 2;
	add.s64 	%rd42, %rd2, %rd41;
	ld.global.f32 	%f44, [%rd42+4];
	mul.wide.u32 	%rd43, %r18, 4;
	add.s64 	%rd44, %rd37, %rd43;
	ld.global.f32 	%f45, [%rd44];
	fma.rn.f32 	%f46, %f44, %f45, %f43;
	ld.global.f32 	%f47, [%rd42+8];
	add.s64 	%rd45, %rd44, %rd43;
	ld.global.f32 	%f48, [%rd45];
	fma.rn.f32 	%f49, %f47, %f48, %f46;
	ld.global.f32 	%f50, [%rd42+12];
	add.s64 	%rd46, %rd45, %rd43;
	ld.global.f32 	%f51, [%rd46];
	fma.rn.f32 	%f67, %f50, %f51, %f49;
	add.s32 	%r39, %r39, 4;
$L__BB0_7:
	setp.eq.s32 	%p6, %r12, 0;
	@%p6 bra 	$L__BB0_12;
	setp.eq.s32 	%p7, %r12, 1;
	@%p7 bra 	$L__BB0_10;
	add.s32 	%r29, %r39, %r3;
	mul.wide.u32 	%rd47, %r29, 4;
	add.s64 	%rd48, %rd2, %rd47;
	ld.global.f32 	%f53, [%rd48];
	mad.lo.s32 	%r30, %r39, %r18, %r2;
	mul.wide.s32 	%rd49, %r30, 4;
	add.s64 	%rd50, %rd1, %rd49;
	ld.global.f32 	%f54, [%rd50];
	fma.rn.f32 	%f55, %f53, %f54, %f67;
	cvt.u64.u32 	%rd51, %r3;
	cvt.u64.u32 	%rd52, %r39;
	add.s64 	%rd53, %rd52, %rd51;
	shl.b64 	%rd54, %rd53, 2;
	add.s64 	%rd55, %rd2, %rd54;
	ld.global.f32 	%f56, [%rd55+4];
	mul.wide.u32 	%rd56, %r18, 4;
	add.s64 	%rd57, %rd50, %rd56;
	ld.global.f32 	%f57, [%rd57];
	fma.rn.f32 	%f67, %f56, %f57, %f55;
	add.s32 	%r39, %r39, 2;
$L__BB0_10:
	and.b32  	%r31, %r18, 1;
	setp.eq.b32 	%p8, %r31, 1;
	not.pred 	%p9, %p8;
	@%p9 bra 	$L__BB0_12;
	add.s32 	%r32, %r39, %r3;
	mul.wide.u32 	%rd58, %r32, 4;
	add.s64 	%rd59, %rd2, %rd58;
	ld.global.f32 	%f58, [%rd59];
	mad.lo.s32 	%r33, %r39, %r18, %r2;
	mul.wide.s32 	%rd60, %r33, 4;
	add.s64 	%rd61, %rd1, %rd60;
	ld.global.f32 	%f59, [%rd61];
	fma.rn.f32 	%f67, %f58, %f59, %f67;
$L__BB0_12:
	ld.param.u32 	%r35, [_Z15MatrixMulKernelPfS_S_iii_param_4];
	ld.param.u64 	%rd65, [_Z15MatrixMulKernelPfS_S_iii_param_2];
	cvta.to.global.u64 	%rd62, %rd65;
	mad.lo.s32 	%r34, %r35, %r1, %r2;
	mul.wide.s32 	%rd63, %r34, 4;
	add.s64 	%rd64, %rd62, %rd63;
	st.global.f32 	[%rd64], %f67;
	ret;

}
	// .globl	_Z17MatrixMulV2KernelPfS_S_iii
.visible .entry _Z17MatrixMulV2KernelPfS_S_iii(
	.param .u64 .ptr .align 1 _Z17MatrixMulV2KernelPfS_S_iii_param_0,
	.param .u64 .ptr .align 1 _Z17MatrixMulV2KernelPfS_S_iii_param_1,
	.param .u64 .ptr .align 1 _Z17MatrixMulV2KernelPfS_S_iii_param_2,
	.param .u32 _Z17MatrixMulV2KernelPfS_S_iii_param_3,
	.param .u32 _Z17MatrixMulV2KernelPfS_S_iii_param_4,
	.param .u32 _Z17MatrixMulV2KernelPfS_S_iii_param_5
)
{
	.reg .pred 	%p<12>;
	.reg .b32 	%r<54>;
	.reg .b32 	%f<91>;
	.reg .b64 	%rd<19>;
	// demoted variable
	.shared .align 4 .b8 _ZZ17MatrixMulV2KernelPfS_S_iiiE3Mds[4096];
	// demoted variable
	.shared .align 4 .b8 _ZZ17MatrixMulV2KernelPfS_S_iiiE3Nds[4096];
	ld.param.u64 	%rd5, [_Z17MatrixMulV2KernelPfS_S_iii_param_0];
	ld.param.u64 	%rd6, [_Z17MatrixMulV2KernelPfS_S_iii_param_1];
	ld.param.u64 	%rd4, [_Z17MatrixMulV2KernelPfS_S_iii_param_2];
	ld.param.u32 	%r25, [_Z17MatrixMulV2KernelPfS_S_iii_param_4];
	ld.param.u32 	%r26, [_Z17MatrixMulV2KernelPfS_S_iii_param_5];
	cvta.to.global.u64 	%rd1, %rd6;
	cvta.to.global.u64 	%rd2, %rd5;
	mov.u32 	%r27, %ctaid.x;
	mov.u32 	%r28, %ctaid.y;
	mov.u32 	%r1, %tid.x;
	mov.u32 	%r2, %tid.y;
	mov.u32 	%r29, %ntid.x;
	mad.lo.s32 	%r3, %r28, %r29, %r2;
	mov.u32 	%r30, %ntid.y;
	mad.lo.s32 	%r4, %r27, %r30, %r1;
	shr.s32 	%r31, %r26, 31;
	shr.u32 	%r32, %r31, 29;
	add.s32 	%r33, %r26, %r32;
	shr.s32 	%r5, %r33, 3;
	setp.lt.s32 	%p1, %r26, 8;
	mov.f32 	%f90, 0f00000000;
	@%p1 bra 	$L__BB1_19;
	mad.lo.s32 	%r6, %r26, %r3, %r1;
	shl.b32 	%r35, %r2, 5;
	mov.u32 	%r36, _ZZ17MatrixMulV2KernelPfS_S_iiiE3Mds;
	add.s32 	%r7, %r36, %r35;
	shl.b32 	%r37, %r1, 2;
	add.s32 	%r8, %r7, %r37;
	shl.b32 	%r38, %r2, 9;
	mov.u32 	%r39, _ZZ17MatrixMulV2KernelPfS_S_iiiE3Nds;
	add.s32 	%r10, %r39, %r37;
	add.s32 	%r9, %r10, %r38;
	and.b32  	%r40, %r26, 2147483640;
	setp.eq.s32 	%p2, %r40, 8;
	mov.f32 	%f90, 0f00000000;
	mov.b32 	%r53, 0;
	@%p2 bra 	$L__BB1_13;
	and.b32  	%r41, %r5, 268435454;
	neg.s32 	%r52, %r41;
	add.s32 	%r42, %r2, 8;
	mad.lo.s32 	%r51, %r26, %r42, %r4;
	shl.b32 	%r13, %r26, 4;
	mad.lo.s32 	%r50, %r2, %r26, %r4;
	mov.f32 	%f90, 0f00000000;
	mov.u32 	%r49, %r6;
$L__BB1_3:
	setp.gt.u32 	%p3, %r1, 7;
	mul.wide.s32 	%rd7, %r49, 4;
	add.s64 	%rd3, %rd2, %rd7;
	@%p3 bra 	$L__BB1_5;
	ld.global.f32 	%f12, [%rd3];
	st.shared.f32 	[%r8], %f12;
$L__BB1_5:
	setp.gt.u32 	%p4, %r2, 7;
	@%p4 bra 	$L__BB1_7;
	mul.wide.s32 	%rd8, %r50, 4;
	add.s64 	%rd9, %rd1, %rd8;
	ld.global.f32 	%f13, [%rd9];
	st.shared.f32 	[%r9], %f13;
$L__BB1_7:
	bar.sync 	0;
	ld.shared.f32 	%f14, [%r7];
	ld.shared.f32 	%f15, [%r10];
	fma.rn.f32 	%f16, %f14, %f15, %f90;
	ld.shared.f32 	%f17, [%r7+4];
	ld.shared.f32 	%f18, [%r10+512];
	fma.rn.f32 	%f19, %f17, %f18, %f16;
	ld.shared.f32 	%f20, [%r7+8];
	ld.shared.f32 	%f21, [%r10+1024];
	fma.rn.f32 	%f22, %f20, %f21, %f19;
	ld.shared.f32 	%f23, [%r7+12];
	ld.shared.f32 	%f24, [%r10+1536];
	fma.rn.f32 	%f25, %f23, %f24, %f22;
	ld.shared.f32 	%f26, [%r7+16];
	ld.shared.f32 	%f27, [%r10+2048];
	fma.rn.f32 	%f28, %f26, %f27, %f25;
	ld.shared.f32 	%f29, [%r7+20];
	ld.shared.f32 	%f30, [%r10+2560];
	fma.rn.f32 	%f31, %f29, %f30, %f28;
	ld.shared.f32 	%f32, [%r7+24];
	ld.shared.f32 	%f33, [%r10+3072];
	fma.rn.f32 	%f34, %f32, %f33, %f31;
	ld.shared.f32 	%f35, [%r7+28];
	ld.shared.f32 	%f36, [%r10+3584];
	fma.rn.f32 	%f2, %f35, %f36, %f34;
	bar.sync 	0;
	@%p3 bra 	$L__BB1_9;
	ld.global.f32 	%f37, [%rd3+32];
	st.shared.f32 	[%r8], %f37;
$L__BB1_9:
	setp.gt.u32 	%p6, %r2, 7;
	@%p6 bra 	$L__BB1_11;
	mul.wide.s32 	%rd10, %r51, 4;
	add.s64 	%rd11, %rd1, %rd10;
	ld.global.f32 	%f38, [%rd11];
	st.shared.f32 	[%r9], %f38;
$L__BB1_11:
	bar.sync 	0;
	ld.shared.f32 	%f39, [%r7];
	ld.shared.f32 	%f40, [%r10];
	fma.rn.f32 	%f41, %f39, %f40, %f2;
	ld.shared.f32 	%f42, [%r7+4];
	ld.shared.f32 	%f43, [%r10+512];
	fma.rn.f32 	%f44, %f42, %f43, %f41;
	ld.shared.f32 	%f45, [%r7+8];
	ld.shared.f32 	%f46, [%r10+1024];
	fma.rn.f32 	%f47, %f45, %f46, %f44;
	ld.shared.f32 	%f48, [%r7+12];
	ld.shared.f32 	%f49, [%r10+1536];
	fma.rn.f32 	%f50, %f48, %f49, %f47;
	ld.shared.f32 	%f51, [%r7+16];
	ld.shared.f32 	%f52, [%r10+2048];
	fma.rn.f32 	%f53, %f51, %f52, %f50;
	ld.shared.f32 	%f54, [%r7+20];
	ld.shared.f32 	%f55, [%r10+2560];
	fma.rn.f32 	%f56, %f54, %f55, %f53;
	ld.shared.f32 	%f57, [%r7+24];
	ld.shared.f32 	%f58, [%r10+3072];
	fma.rn.f32 	%f59, %f57, %f58, %f56;
	ld.shared.f32 	%f60, [%r7+28];
	ld.shared.f32 	%f61, [%r10+3584];
	fma.rn.f32 	%f90, %f60, %f61, %f59;
	bar.sync 	0;
	add.s32 	%r52, %r52, 2;
	add.s32 	%r51, %r51, %r13;
	add.s32 	%r50, %r50, %r13;
	add.s32 	%r49, %r49, 16;
	setp.ne.s32 	%p7, %r52, 0;
	@%p7 bra 	$L__BB1_3;
	shl.b32 	%r43, %r5, 3;
	and.b32  	%r53, %r43, 2147483632;
$L__BB1_13:
	and.b32  	%r44, %r5, 1;
	setp.eq.b32 	%p8, %r44, 1;
	not.pred 	%p9, %p8;
	@%p9 bra 	$L__BB1_19;
	setp.gt.u32 	%p10, %r1, 7;
	@%p10 bra 	$L__BB1_16;
	add.s32 	%r45, %r6, %r53;
	mul.wide.s32 	%rd12, %r45, 4;
	add.s64 	%rd13, %rd2, %rd12;
	ld.global.f32 	%f62, [%rd13];
	st.shared.f32 	[%r8], %f62;
$L__BB1_16:
	setp.gt.u32 	%p11, %r2, 7;
	@%p11 bra 	$L__BB1_18;
	add.s32 	%r46, %r53, %r2;
	mad.lo.s32 	%r47, %r46, %r26, %r4;
	mul.wide.s32 	%rd14, %r47, 4;
	add.s64 	%rd15, %rd1, %rd14;
	ld.global.f32 	%f63, [%rd15];
	st.shared.f32 	[%r9], %f63;
$L__BB1_18:
	bar.sync 	0;
	ld.shared.f32 	%f64, [%r7];
	ld.shared.f32 	%f65, [%r10];
	fma.rn.f32 	%f66, %f64, %f65, %f90;
	ld.shared.f32 	%f67, [%r7+4];
	ld.shared.f32 	%f68, [%r10+512];
	fma.rn.f32 	%f69, %f67, %f68, %f66;
	ld.shared.f32 	%f70, [%r7+8];
	ld.shared.f32 	%f71, [%r10+1024];
	fma.rn.f32 	%f72, %f70, %f71, %f69;
	ld.shared.f32 	%f73, [%r7+12];
	ld.shared.f32 	%f74, [%r10+1536];
	fma.rn.f32 	%f75, %f73, %f74, %f72;
	ld.shared.f32 	%f76, [%r7+16];
	ld.shared.f32 	%f77, [%r10+2048];
	fma.rn.f32 	%f78, %f76, %f77, %f75;
	ld.shared.f32 	%f79, [%r7+20];
	ld.shared.f32 	%f80, [%r10+2560];
	fma.rn.f32 	%f81, %f79, %f80, %f78;
	ld.shared.f32 	%f82, [%r7+24];
	ld.shared.f32 	%f83, [%r10+3072];
	fma.rn.f32 	%f84, %f82, %f83, %f81;
	ld.shared.f32 	%f85, [%r7+28];
	ld.shared.f32 	%f86, [%r10+3584];
	fma.rn.f32 	%f90, %f85, %f86, %f84;
	bar.sync 	0;
$L__BB1_19:
	cvta.to.global.u64 	%rd16, %rd4;
	mad.lo.s32 	%r48, %r25, %r3, %r4;
	mul.wide.s32 	%rd17, %r48, 4;
	add.s64 	%rd18, %rd16, %rd17;
	st.global.f32 	[%rd18], %f90;
	ret;

}
	// .globl	_Z17MatrixMulV3KernelPfS_S_iii
.visible .entry _Z17MatrixMulV3KernelPfS_S_iii(
	.param .u64 .ptr .align 1 _Z17MatrixMulV3KernelPfS_S_iii_param_0,
	.param .u64 .ptr .align 1 _Z17MatrixMulV3KernelPfS_S_iii_param_1,
	.param .u64 .ptr .align 1 _Z17MatrixMulV3KernelPfS_S_iii_param_2,
	.param .u32 _Z17MatrixMulV3KernelPfS_S_iii_param_3,
	.param .u32 _Z17MatrixMulV3KernelPfS_S_iii_param_4,
	.param .u32 _Z17MatrixMulV3KernelPfS_S_iii_param_5
)
{
	.reg .pred 	%p<6>;
	.reg .b32 	%r<79>;
	.reg .b32 	%f<595>;
	.reg .b64 	%rd<46>;
	// demoted variable
	.shared .align 4 .b8 _ZZ17MatrixMulV3KernelPfS_S_iiiE3Mds[4096];
	// demoted variable
	.shared .align 4 .b8 _ZZ17MatrixMulV3KernelPfS_S_iiiE3Nds[4096];
	ld.param.u32 	%r9, [_Z17MatrixMulV3KernelPfS_S_iii_param_5];
	setp.lt.s32 	%p1, %r9, 8;
	mov.f32 	%f467, 0f00000000;
	mov.f32 	%f468, %f467;
	mov.f32 	%f469, %f467;
	mov.f32 	%f470, %f467;
	mov.f32 	%f471, %f467;
	mov.f32 	%f472, %f467;
	mov.f32 	%f473, %f467;
	mov.f32 	%f474, %f467;
	mov.f32 	%f475, %f467;
	mov.f32 	%f476, %f467;
	mov.f32 	%f477, %f467;
	mov.f32 	%f478, %f467;
	mov.f32 	%f479, %f467;
	mov.f32 	%f480, %f467;
	mov.f32 	%f481, %f467;
	mov.f32 	%f482, %f467;
	mov.f32 	%f483, %f467;
	mov.f32 	%f484, %f467;
	mov.f32 	%f485, %f467;
	mov.f32 	%f486, %f467;
	mov.f32 	%f487, %f467;
	mov.f32 	%f488, %f467;
	mov.f32 	%f489, %f467;
	mov.f32 	%f490, %f467;
	mov.f32 	%f491, %f467;
	mov.f32 	%f492, %f467;
	mov.f32 	%f493, %f467;
	mov.f32 	%f494, %f467;
	mov.f32 	%f495, %f467;
	mov.f32 	%f496, %f467;
	mov.f32 	%f497, %f467;
	mov.f32 	%f498, %f467;
	mov.f32 	%f499, %f467;
	mov.f32 	%f500, %f467;
	mov.f32 	%f501, %f467;
	mov.f32 	%f502, %f467;
	mov.f32 	%f503, %f467;
	mov.f32 	%f504, %f467;
	mov.f32 	%f505, %f467;
	mov.f32 	%f506, %f467;
	mov.f32 	%f507, %f467;
	mov.f32 	%f508, %f467;
	mov.f32 	%f509, %f467;
	mov.f32 	%f510, %f467;
	mov.f32 	%f511, %f467;
	mov.f32 	%f512, %f467;
	mov.f32 	%f513, %f467;
	mov.f32 	%f514, %f467;
	mov.f32 	%f515, %f467;
	mov.f32 	%f516, %f467;
	mov.f32 	%f517, %f467;
	mov.f32 	%f518, %f467;
	mov.f32 	%f519, %f467;
	mov.f32 	%f520, %f467;
	mov.f32 	%f521, %f467;
	mov.f32 	%f522, %f467;
	mov.f32 	%f523, %f467;
	mov.f32 	%f524, %f467;
	mov.f32 	%f525, %f467;
	mov.f32 	%f526, %f467;
	mov.f32 	%f527, %f467;
	mov.f32 	%f528, %f467;
	mov.f32 	%f529, %f467;
	mov.f32 	%f530, %f467;
	@%p1 bra 	$L__BB2_9;
	ld.param.u32 	%r72, [_Z17MatrixMulV3KernelPfS_S_iii_param_5];
	shr.s32 	%r11, %r72, 31;
	shr.u32 	%r12, %r11, 29;
	add.s32 	%r13, %r72, %r12;
	shr.s32 	%r1, %r13, 3;
	mov.b32 	%r76, 0;
	mov.f32 	%f467, 0f00000000;
	mov.u32 	%r14, %tid.y;
	mov.u32 	%r16, %tid.x;
	shl.b32 	%r17, %r16, 3;
$L__BB2_2:
	setp.ne.s32 	%p2, %r14, 0;
	@%p2 bra 	$L__BB2_4;
	ld.param.u32 	%r73, [_Z17MatrixMulV3KernelPfS_S_iii_param_5];
	ld.param.u64 	%rd43, [_Z17MatrixMulV3KernelPfS_S_iii_param_0];
	shl.b32 	%r15, %r76, 3;
	mov.u32 	%r18, %ctaid.y;
	mov.u32 	%r19, %ntid.y;
	mov.u32 	%r20, %tid.y;
	mad.lo.s32 	%r21, %r18, %r19, %r20;
	shl.b32 	%r22, %r21, 3;
	add.s32 	%r23, %r22, %r17;
	mad.lo.s32 	%r24, %r23, %r73, %r15;
	cvta.to.global.u64 	%rd4, %rd43;
	mul.wide.u32 	%rd5, %r24, 4;
	add.s64 	%rd6, %rd4, %rd5;
	ld.global.f32 	%f259, [%rd6];
	shl.b32 	%r25, %r16, 8;
	mov.u32 	%r26, _ZZ17MatrixMulV3KernelPfS_S_iiiE3Mds;
	add.s32 	%r27, %r26, %r25;
	st.shared.f32 	[%r27], %f259;
	ld.global.f32 	%f260, [%rd6+4];
	st.shared.f32 	[%r27+4], %f260;
	ld.global.f32 	%f261, [%rd6+8];
	st.shared.f32 	[%r27+8], %f261;
	ld.global.f32 	%f262, [%rd6+12];
	st.shared.f32 	[%r27+12], %f262;
	ld.global.f32 	%f263, [%rd6+16];
	st.shared.f32 	[%r27+16], %f263;
	ld.global.f32 	%f264, [%rd6+20];
	st.shared.f32 	[%r27+20], %f264;
	ld.global.f32 	%f265, [%rd6+24];
	st.shared.f32 	[%r27+24], %f265;
	ld.global.f32 	%f266, [%rd6+28];
	st.shared.f32 	[%r27+28], %f266;
	add.s32 	%r28, %r24, %r73;
	mul.wide.u32 	%rd7, %r28, 4;
	add.s64 	%rd8, %rd4, %rd7;
	ld.global.f32 	%f267, [%rd8];
	st.shared.f32 	[%r27+32], %f267;
	ld.global.f32 	%f268, [%rd8+4];
	st.shared.f32 	[%r27+36], %f268;
	ld.global.f32 	%f269, [%rd8+8];
	st.shared.f32 	[%r27+40], %f269;
	ld.global.f32 	%f270, [%rd8+12];
	st.shared.f32 	[%r27+44], %f270;
	ld.global.f32 	%f271, [%rd8+16];
	st.shared.f32 	[%r27+48], %f271;
	ld.global.f32 	%f272, [%rd8+20];
	st.shared.f32 	[%r27+52], %f272;
	ld.global.f32 	%f273, [%rd8+24];
	st.shared.f32 	[%r27+56], %f273;
	ld.global.f32 	%f274, [%rd8+28];
	st.shared.f32 	[%r27+60], %f274;
	add.s32 	%r29, %r28, %r73;
	mul.wide.u32 	%rd9, %r29, 4;
	add.s64 	%rd10, %rd4, %rd9;
	ld.global.f32 	%f275, [%rd10];
	st.shared.f32 	[%r27+64], %f275;
	ld.global.f32 	%f276, [%rd10+4];
	st.shared.f32 	[%r27+68], %f276;
	ld.global.f32 	%f277, [%rd10+8];
	st.shared.f32 	[%r27+72], %f277;
	ld.global.f32 	%f278, [%rd10+12];
	st.shared.f32 	[%r27+76], %f278;
	ld.global.f32 	%f279, [%rd10+16];
	st.shared.f32 	[%r27+80], %f279;
	ld.global.f32 	%f280, [%rd10+20];
	st.shared.f32 	[%r27+84], %f280;
	ld.global.f32 	%f281, [%rd10+24];
	st.shared.f32 	[%r27+88], %f281;
	ld.global.f32 	%f282, [%rd10+28];
	st.shared.f32 	[%r27+92], %f282;
	add.s32 	%r30, %r29, %r73;
	mul.wide.u32 	%rd11, %r30, 4;
	add.s64 	%rd12, %rd4, %rd11;
	ld.global.f32 	%f283, [%rd12];
	st.shared.f32 	[%r27+96], %f283;
	ld.global.f32 	%f284, [%rd12+4];
	st.shared.f32 	[%r27+100], %f284;
	ld.global.f32 	%f285, [%rd12+8];
	st.shared.f32 	[%r27+104], %f285;
	ld.global.f32 	%f286, [%rd12+12];
	st.shared.f32 	[%r27+108], %f286;
	ld.global.f32 	%f287, [%rd12+16];
	st.shared.f32 	[%r27+112], %f287;
	ld.global.f32 	%f288, [%rd12+20];
	st.shared.f32 	[%r27+116], %f288;
	ld.global.f32 	%f289, [%rd12+24];
	st.shared.f32 	[%r27+120], %f289;
	ld.global.f32 	%f290, [%rd12+28];
	st.shared.f32 	[%r27+124], %f290;
	add.s32 	%r31, %r30, %r73;
	mul.wide.u32 	%rd13, %r31, 4;
	add.s64 	%rd14, %rd4, %rd13;
	ld.global.f32 	%f291, [%rd14];
	st.shared.f32 	[%r27+128], %f291;
	ld.global.f32 	%f292, [%rd14+4];
	st.shared.f32 	[%r27+132], %f292;
	ld.global.f32 	%f293, [%rd14+8];
	st.shared.f32 	[%r27+136], %f293;
	ld.global.f32 	%f294, [%rd14+12];
	st.shared.f32 	[%r27+140], %f294;
	ld.global.f32 	%f295, [%rd14+16];
	st.shared.f32 	[%r27+144], %f295;
	ld.global.f32 	%f296, [%rd14+20];
	st.shared.f32 	[%r27+148], %f296;
	ld.global.f32 	%f297, [%rd14+24];
	st.shared.f32 	[%r27+152], %f297;
	ld.global.f32 	%f298, [%rd14+28];
	st.shared.f32 	[%r27+156], %f298;
	add.s32 	%r32, %r31, %r73;
	mul.wide.u32 	%rd15, %r32, 4;
	add.s64 	%rd16, %rd4, %rd15;
	ld.global.f32 	%f299, [%rd16];
	st.shared.f32 	[%r27+160], %f299;
	ld.global.f32 	%f300, [%rd16+4];
	st.shared.f32 	[%r27+164], %f300;
	ld.global.f32 	%f301, [%rd16+8];
	st.shared.f32 	[%r27+168], %f301;
	ld.global.f32 	%f302, [%rd16+12];
	st.shared.f32 	[%r27+172], %f302;
	ld.global.f32 	%f303, [%rd16+16];
	st.shared.f32 	[%r27+176], %f303;
	ld.global.f32 	%f304, [%rd16+20];
	st.shared.f32 	[%r27+180], %f304;
	ld.global.f32 	%f305, [%rd16+24];
	st.shared.f32 	[%r27+184], %f305;
	ld.global.f32 	%f306, [%rd16+28];
	st.shared.f32 	[%r27+188], %f306;
	add.s32 	%r33, %r32, %r73;
	mul.wide.u32 	%rd17, %r33, 4;
	add.s64 	%rd18, %rd4, %rd17;
	ld.global.f32 	%f307, [%rd18];
	st.shared.f32 	[%r27+192], %f307;
	ld.global.f32 	%f308, [%rd18+4];
	st.shared.f32 	[%r27+196], %f308;
	ld.global.f32 	%f309, [%rd18+8];
	st.shared.f32 	[%r27+200], %f309;
	ld.global.f32 	%f310, [%rd18+12];
	st.shared.f32 	[%r27+204], %f310;
	ld.global.f32 	%f311, [%rd18+16];
	st.shared.f32 	[%r27+208], %f311;
	ld.global.f32 	%f312, [%rd18+20];
	st.shared.f32 	[%r27+212], %f312;
	ld.global.f32 	%f313, [%rd18+24];
	st.shared.f32 	[%r27+216], %f313;
	ld.global.f32 	%f314, [%rd18+28];
	st.shared.f32 	[%r27+220], %f314;
	add.s32 	%r34, %r33, %r73;
	mul.wide.u32 	%rd19, %r34, 4;
	add.s64 	%rd20, %rd4, %rd19;
	ld.global.f32 	%f315, [%rd20];
	st.shared.f32 	[%r27+224], %f315;
	ld.global.f32 	%f316, [%rd20+4];
	st.shared.f32 	[%r27+228], %f316;
	ld.global.f32 	%f317, [%rd20+8];
	st.shared.f32 	[%r27+232], %f317;
	ld.global.f32 	%f318, [%rd20+12];
	st.shared.f32 	[%r27+236], %f318;
	ld.global.f32 	%f319, [%rd20+16];
	st.shared.f32 	[%r27+240], %f319;
	ld.global.f32 	%f320, [%rd20+20];
	st.shared.f32 	[%r27+244], %f320;
	ld.global.f32 	%f321, [%rd20+24];
	st.shared.f32 	[%r27+248], %f321;
	ld.global.f32 	%f322, [%rd20+28];
	st.shared.f32 	[%r27+252], %f322;
$L__BB2_4:
	mov.u32 	%r35, %tid.x;
	setp.ne.s32 	%p3, %r35, 0;
	@%p3 bra 	$L__BB2_6;
	ld.param.u32 	%r74, [_Z17MatrixMulV3KernelPfS_S_iii_param_5];
	ld.param.u64 	%rd44, [_Z17MatrixMulV3KernelPfS_S_iii_param_1];
	mul.lo.s32 	%r36, %r76, %r74;
	shl.b32 	%r37, %r36, 3;
	mov.u32 	%r38, %ctaid.x;
	mov.u32 	%r39, %ntid.x;
	mad.lo.s32 	%r41, %r38, %r39, %r35;
	shl.b32 	%r42, %r41, 3;
	add.s32 	%r43, %r37, %r42;
	mov.u32 	%r44, %tid.y;
	shl.b32 	%r45, %r44, 3;
	add.s32 	%r46, %r43, %r45;
	cvta.to.global.u64 	%rd21, %rd44;
	mul.wide.s32 	%rd22, %r46, 4;
	add.s64 	%rd23, %rd21, %rd22;
	ld.global.f32 	%f323, [%rd23];
	shl.b32 	%r47, %r44, 5;
	mov.u32 	%r48, _ZZ17MatrixMulV3KernelPfS_S_iiiE3Nds;
	add.s32 	%r49, %r48, %r47;
	st.shared.f32 	[%r49], %f323;
	ld.global.f32 	%f324, [%rd23+4];
	st.shared.f32 	[%r49+4], %f324;
	ld.global.f32 	%f325, [%rd23+8];
	st.shared.f32 	[%r49+8], %f325;
	ld.global.f32 	%f326, [%rd23+12];
	st.shared.f32 	[%r49+12], %f326;
	ld.global.f32 	%f327, [%rd23+16];
	st.shared.f32 	[%r49+16], %f327;
	ld.global.f32 	%f328, [%rd23+20];
	st.shared.f32 	[%r49+20], %f328;
	ld.global.f32 	%f329, [%rd23+24];
	st.shared.f32 	[%r49+24], %f329;
	ld.global.f32 	%f330, [%rd23+28];
	st.shared.f32 	[%r49+28], %f330;
	mul.wide.u32 	%rd24, %r74, 4;
	add.s64 	%rd25, %rd23, %rd24;
	ld.global.f32 	%f331, [%rd25];
	st.shared.f32 	[%r49+512], %f331;
	ld.global.f32 	%f332, [%rd25+4];
	st.shared.f32 	[%r49+516], %f332;
	ld.global.f32 	%f333, [%rd25+8];
	st.shared.f32 	[%r49+520], %f333;
	ld.global.f32 	%f334, [%rd25+12];
	st.shared.f32 	[%r49+524], %f334;
	ld.global.f32 	%f335, [%rd25+16];
	st.shared.f32 	[%r49+528], %f335;
	ld.global.f32 	%f336, [%rd25+20];
	st.shared.f32 	[%r49+532], %f336;
	ld.global.f32 	%f337, [%rd25+24];
	st.shared.f32 	[%r49+536], %f337;
	ld.global.f32 	%f338, [%rd25+28];
	st.shared.f32 	[%r49+540], %f338;
	add.s64 	%rd26, %rd25, %rd24;
	ld.global.f32 	%f339, [%rd26];
	st.shared.f32 	[%r49+1024], %f339;
	ld.global.f32 	%f340, [%rd26+4];
	st.shared.f32 	[%r49+1028], %f340;
	ld.global.f32 	%f341, [%rd26+8];
	st.shared.f32 	[%r49+1032], %f341;
	ld.global.f32 	%f342, [%rd26+12];
	st.shared.f32 	[%r49+1036], %f342;
	ld.global.f32 	%f343, [%rd26+16];
	st.shared.f32 	[%r49+1040], %f343;
	ld.global.f32 	%f344, [%rd26+20];
	st.shared.f32 	[%r49+1044], %f344;
	ld.global.f32 	%f345, [%rd26+24];
	st.shared.f32 	[%r49+1048], %f345;
	ld.global.f32 	%f346, [%rd26+28];
	st.shared.f32 	[%r49+1052], %f346;
	add.s64 	%rd27, %rd26, %rd24;
	ld.global.f32 	%f347, [%rd27];
	st.shared.f32 	[%r49+1536], %f347;
	ld.global.f32 	%f348, [%rd27+4];
	st.shared.f32 	[%r49+1540], %f348;
	ld.global.f32 	%f349, [%rd27+8];
	st.shared.f32 	[%r49+1544], %f349;
	ld.global.f32 	%f350, [%rd27+12];
	st.shared.f32 	[%r49+1548], %f350;
	ld.global.f32 	%f351, [%rd27+16];
	st.shared.f32 	[%r49+1552], %f351;
	ld.global.f32 	%f352, [%rd27+20];
	st.shared.f32 	[%r49+1556], %f352;
	ld.global.f32 	%f353, [%rd27+24];
	st.shared.f32 	[%r49+1560], %f353;
	ld.global.f32 	%f354, [%rd27+28];
	st.shared.f32 	[%r49+1564], %f354;
	add.s64 	%rd28, %rd27, %rd24;
	ld.global.f32 	%f355, [%rd28];
	st.shared.f32 	[%r49+2048], %f355;
	ld.global.f32 	%f356, [%rd28+4];
	st.shared.f32 	[%r49+2052], %f356;
	ld.global.f32 	%f357, [%rd28+8];
	st.shared.f32 	[%r49+2056], %f357;
	ld.global.f32 	%f358, [%rd28+12];
	st.shared.f32 	[%r49+2060], %f358;
	ld.global.f32 	%f359, [%rd28+16];
	st.shared.f32 	[%r49+2064], %f359;
	ld.global.f32 	%f360, [%rd28+20];
	st.shared.f32 	[%r49+2068], %f360;
	ld.global.f32 	%f361, [%rd28+24];
	st.shared.f32 	[%r49+2072], %f361;
	ld.global.f32 	%f362, [%rd28+28];
	st.shared.f32 	[%r49+2076], %f362;
	add.s64 	%rd29, %rd28, %rd24;
	ld.global.f32 	%f363, [%rd29];
	st.shared.f32 	[%r49+2560], %f363;
	ld.global.f32 	%f364, [%rd29+4];
	st.shared.f32 	[%r49+2564], %f364;
	ld.global.f32 	%f365, [%rd29+8];
	st.shared.f32 	[%r49+2568], %f365;
	ld.global.f32 	%f366, [%rd29+12];
	st.shared.f32 	[%r49+2572], %f366;
	ld.global.f32 	%f367, [%rd29+16];
	st.shared.f32 	[%r49+2576], %f367;
	ld.global.f32 	%f368, [%rd29+20];
	st.shared.f32 	[%r49+2580], %f368;
	ld.global.f32 	%f369, [%rd29+24];
	st.shared.f32 	[%r49+2584], %f369;
	ld.global.f32 	%f370, [%rd29+28];
	st.shared.f32 	[%r49+2588], %f370;
	add.s64 	%rd30, %rd29, %rd24;
	ld.global.f32 	%f371, [%rd30];
	st.shared.f32 	[%r49+3072], %f371;
	ld.global.f32 	%f372, [%rd30+4];
	st.shared.f32 	[%r49+3076], %f372;
	ld.global.f32 	%f373, [%rd30+8];
	st.shared.f32 	[%r49+3080], %f373;
	ld.global.f32 	%f374, [%rd30+12];
	st.shared.f32 	[%r49+3084], %f374;
	ld.global.f32 	%f375, [%rd30+16];
	st.shared.f32 	[%r49+3088], %f375;
	ld.global.f32 	%f376, [%rd30+20];
	st.shared.f32 	[%r49+3092], %f376;
	ld.global.f32 	%f377, [%rd30+24];
	st.shared.f32 	[%r49+3096], %f377;
	ld.global.f32 	%f378, [%rd30+28];
	st.shared.f32 	[%r49+3100], %f378;
	add.s64 	%rd31, %rd30, %rd24;
	ld.global.f32 	%f379, [%rd31];
	st.shared.f32 	[%r49+3584], %f379;
	ld.global.f32 	%f380, [%rd31+4];
	st.shared.f32 	[%r49+3588], %f380;
	ld.global.f32 	%f381, [%rd31+8];
	st.shared.f32 	[%r49+3592], %f381;
	ld.global.f32 	%f382, [%rd31+12];
	st.shared.f32 	[%r49+3596], %f382;
	ld.global.f32 	%f383, [%rd31+16];
	st.shared.f32 	[%r49+3600], %f383;
	ld.global.f32 	%f384, [%rd31+20];
	st.shared.f32 	[%r49+3604], %f384;
	ld.global.f32 	%f385, [%rd31+24];
	st.shared.f32 	[%r49+3608], %f385;
	ld.global.f32 	%f386, [%rd31+28];
	st.shared.f32 	[%r49+3612], %f386;
$L__BB2_6:
	mov.u32 	%r51, %tid.y;
	shl.b32 	%r52, %r51, 8;
	mov.u32 	%r53, _ZZ17MatrixMulV3KernelPfS_S_iiiE3Mds;
	add.s32 	%r54, %r52, %r53;
	add.s32 	%r77, %r54, 128;
	bar.sync 	0;
	mov.b32 	%r78, 16;
$L__BB2_7:
	ld.shared.f32 	%f387, [%r77+-128];
	ld.shared.f32 	%f388, [%r77+-96];
	ld.shared.f32 	%f389, [%r77+-64];
	ld.shared.f32 	%f390, [%r77+-32];
	ld.shared.f32 	%f391, [%r77];
	ld.shared.f32 	%f392, [%r77+32];
	ld.shared.f32 	%f393, [%r77+64];
	ld.shared.f32 	%f394, [%r77+96];
	mov.u32 	%r55, %tid.x;
	shl.b32 	%r56, %r55, 5;
	mov.u32 	%r57, _ZZ17MatrixMulV3KernelPfS_S_iiiE3Nds;
	add.s32 	%r58, %r57, %r56;
	add.s32 	%r59, %r58, %r78;
	ld.shared.f32 	%f395, [%r59+-16];
	ld.shared.f32 	%f396, [%r59+-12];
	ld.shared.f32 	%f397, [%r59+-8];
	ld.shared.f32 	%f398, [%r59+-4];
	ld.shared.f32 	%f399, [%r59];
	ld.shared.f32 	%f400, [%r59+4];
	ld.shared.f32 	%f401, [%r59+8];
	ld.shared.f32 	%f402, [%r59+12];
	fma.rn.f32 	%f530, %f387, %f395, %f530;
	fma.rn.f32 	%f529, %f387, %f396, %f529;
	fma.rn.f32 	%f528, %f387, %f397, %f528;
	fma.rn.f32 	%f527, %f387, %f398, %f527;
	fma.rn.f32 	%f526, %f387, %f399, %f526;
	fma.rn.f32 	%f525, %f387, %f400, %f525;
	fma.rn.f32 	%f524, %f387, %f401, %f524;
	fma.rn.f32 	%f523, %f387, %f402, %f523;
	fma.rn.f32 	%f522, %f388, %f395, %f522;
	fma.rn.f32 	%f521, %f388, %f396, %f521;
	fma.rn.f32 	%f520, %f388, %f397, %f520;
	fma.rn.f32 	%f519, %f388, %f398, %f519;
	fma.rn.f32 	%f518, %f388, %f399, %f518;
	fma.rn.f32 	%f517, %f388, %f400, %f517;
	fma.rn.f32 	%f516, %f388, %f401, %f516;
	fma.rn.f32 	%f515, %f388, %f402, %f515;
	fma.rn.f32 	%f514, %f389, %f395, %f514;
	fma.rn.f32 	%f513, %f389, %f396, %f513;
	fma.rn.f32 	%f512, %f389, %f397, %f512;
	fma.rn.f32 	%f511, %f389, %f398, %f511;
	fma.rn.f32 	%f510, %f389, %f399, %f510;
	fma.rn.f32 	%f509, %f389, %f400, %f509;
	fma.rn.f32 	%f508, %f389, %f401, %f508;
	fma.rn.f32 	%f507, %f389, %f402, %f507;
	fma.rn.f32 	%f506, %f390, %f395, %f506;
	fma.rn.f32 	%f505, %f390, %f396, %f505;
	fma.rn.f32 	%f504, %f390, %f397, %f504;
	fma.rn.f32 	%f503, %f390, %f398, %f503;
	fma.rn.f32 	%f502, %f390, %f399, %f502;
	fma.rn.f32 	%f501, %f390, %f400, %f501;
	fma.rn.f32 	%f500, %f390, %f401, %f500;
	fma.rn.f32 	%f499, %f390, %f402, %f499;
	fma.rn.f32 	%f498, %f391, %f395, %f498;
	fma.rn.f32 	%f497, %f391, %f396, %f497;
	fma.rn.f32 	%f496, %f391, %f397, %f496;
	fma.rn.f32 	%f495, %f391, %f398, %f495;
	fma.rn.f32 	%f494, %f391, %f399, %f494;
	fma.rn.f32 	%f493, %f391, %f400, %f493;
	fma.rn.f32 	%f492, %f391, %f401, %f492;
	fma.rn.f32 	%f491, %f391, %f402, %f491;
	fma.rn.f32 	%f490, %f392, %f395, %f490;
	fma.rn.f32 	%f489, %f392, %f396, %f489;
	fma.rn.f32 	%f488, %f392, %f397, %f488;
	fma.rn.f32 	%f487, %f392, %f398, %f487;
	fma.rn.f32 	%f486, %f392, %f399, %f486;
	fma.rn.f32 	%f485, %f392, %f400, %f485;
	fma.rn.f32 	%f484, %f392, %f401, %f484;
	fma.rn.f32 	%f483, %f392, %f402, %f483;
	fma.rn.f32 	%f482, %f393, %f395, %f482;
	fma.rn.f32 	%f481, %f393, %f396, %f481;
	fma.rn.f32 	%f480, %f393, %f397, %f480;
	fma.rn.f32 	%f479, %f393, %f398, %f479;
	fma.rn.f32 	%f478, %f393, %f399, %f478;
	fma.rn.f32 	%f477, %f393, %f400, %f477;
	fma.rn.f32 	%f476, %f393, %f401, %f476;
	fma.rn.f32 	%f475, %f393, %f402, %f475;
	fma.rn.f32 	%f474, %f394, %f395, %f474;
	fma.rn.f32 	%f473, %f394, %f396, %f473;
	fma.rn.f32 	%f472, %f394, %f397, %f472;
	fma.rn.f32 	%f471, %f394, %f398, %f471;
	fma.rn.f32 	%f470, %f394, %f399, %f470;
	fma.rn.f32 	%f469, %f394, %f400, %f469;
	fma.rn.f32 	%f468, %f394, %f401, %f468;
	fma.rn.f32 	%f467, %f394, %f402, %f467;
	add.s32 	%r78, %r78, 512;
	add.s32 	%r77, %r77, 4;
	setp.ne.s32 	%p4, %r78, 4112;
	@%p4 bra 	$L__BB2_7;
	bar.sync 	0;
	add.s32 	%r76, %r76, 1;
	setp.ne.s32 	%p5, %r76, %r1;
	@%p5 bra 	$L__BB2_2;
$L__BB2_9:
	ld.param.u32 	%r75, [_Z17MatrixMulV3KernelPfS_S_iii_param_5];
	ld.param.u64 	%rd45, [_Z17MatrixMulV3KernelPfS_S_iii_param_2];
	cvta.to.global.u64 	%rd32, %rd45;
	mov.u32 	%r60, %ctaid.y;
	mov.u32 	%r61, %ntid.y;
	mov.u32 	%r62, %tid.y;
	mad.lo.s32 	%r63, %r60, %r61, %r62;
	mul.lo.s32 	%r64, %r63, %r75;
	shl.b32 	%r65, %r64, 3;
	mov.u32 	%r66, %ctaid.x;
	mov.u32 	%r67, %ntid.x;
	mov.u32 	%r68, %tid.x;
	mad.lo.s32 	%r69, %r66, %r67, %r68;
	shl.b32 	%r70, %r69, 3;
	add.s32 	%r71, %r65, %r70;
	mul.wide.s32 	%rd33, %r71, 4;
	add.s64 	%rd34, %rd32, %rd33;
	st.global.f32 	[%rd34], %f530;
	st.global.f32 	[%rd34+4], %f529;
	st.global.f32 	[%rd34+8], %f528;
	st.global.f32 	[%rd34+12], %f527;
	st.global.f32 	[%rd34+16], %f526;
	st.global.f32 	[%rd34+20], %f525;
	st.global.f32 	[%rd34+24], %f524;
	st.global.f32 	[%rd34+28], %f523;
	mul.wide.s32 	%rd35, %r75, 4;
	add.s64 	%rd36, %rd34, %rd35;
	st.global.f32 	[%rd36], %f522;
	st.global.f32 	[%rd36+4], %f521;
	st.global.f32 	[%rd36+8], %f520;
	st.global.f32 	[%rd36+12], %f519;
	st.global.f32 	[%rd36+16], %f518;
	st.global.f32 	[%rd36+20], %f517;
	st.global.f32 	[%rd36+24], %f516;
	st.global.f32 	[%rd36+28], %f515;
	add.s64 	%rd37, %rd36, %rd35;
	st.global.f32 	[%rd37], %f514;
	st.global.f32 	[%rd37+4], %f513;
	st.global.f32 	[%rd37+8], %f512;
	st.global.f32 	[%rd37+12], %f511;
	st.global.f32 	[%rd37+16], %f510;
	st.global.f32 	[%rd37+20], %f509;
	st.global.f32 	[%rd37+24], %f508;
	st.global.f32 	[%rd37+28], %f507;
	add.s64 	%rd38, %rd37, %rd35;
	st.global.f32 	[%rd38], %f506;
	st.global.f32 	[%rd38+4], %f505;
	st.global.f32 	[%rd38+8], %f504;
	st.global.f32 	[%rd38+12], %f503;
	st.global.f32 	[%rd38+16], %f502;
	st.global.f32 	[%rd38+20], %f501;
	st.global.f32 	[%rd38+24], %f500;
	st.global.f32 	[%rd38+28], %f499;
	add.s64 	%rd39, %rd38, %rd35;
	st.global.f32 	[%rd39], %f498;
	st.global.f32 	[%rd39+4], %f497;
	st.global.f32 	[%rd39+8], %f496;
	st.global.f32 	[%rd39+12], %f495;
	st.global.f32 	[%rd39+16], %f494;
	st.global.f32 	[%rd39+20], %f493;
	st.global.f32 	[%rd39+24], %f492;
	st.global.f32 	[%rd39+28], %f491;
	add.s64 	%rd40, %rd39, %rd35;
	st.global.f32 	[%rd40], %f490;
	st.global.f32 	[%rd40+4], %f489;
	st.global.f32 	[%rd40+8], %f488;
	st.global.f32 	[%rd40+12], %f487;
	st.global.f32 	[%rd40+16], %f486;
	st.global.f32 	[%rd40+20], %f485;
	st.global.f32 	[%rd40+24], %f484;
	st.global.f32 	[%rd40+28], %f483;
	add.s64 	%rd41, %rd40, %rd35;
	st.global.f32 	[%rd41], %f482;
	st.global.f32 	[%rd41+4], %f481;
	st.global.f32 	[%rd41+8], %f480;
	st.global.f32 	[%rd41+12], %f479;
	st.global.f32 	[%rd41+16], %f478;
	st.global.f32 	[%rd41+20], %f477;
	st.global.f32 	[%rd41+24], %f476;
	st.global.f32 	[%rd41+28], %f475;
	add.s64 	%rd42, %rd41, %rd35;
	st.global.f32 	[%rd42], %f474;
	st.global.f32 	[%rd42+4], %f473;
	st.global.f32 	[%rd42+8], %f472;
	st.global.f32 	[%rd42+12], %f471;
	st.global.f32 	[%rd42+16], %f470;
	st.global.f32 	[%rd42+20], %f469;
	st.global.f32 	[%rd42+24], %f468;
	st.global.f32 	[%rd42+28], %f467;
	ret;

}


// ===== COMPILED SASS (sm_100) =====

	.target	sm_100

	.elftype	@"ET_EXEC"


//--------------------- .note.nv.tkinfo           --------------------------
	.section	.note.nv.tkinfo,"",@"SHT_NOTE"
	.sectionflags	@"SHF_NOTE_NV_TKINFO"
	.tkinfo
        /*0018*/ 	.word	0x00000002
        /*0030*/ 	.string	""
        /*0030*/ 	.string	"ptxas"
        /*0030*/ 	.string	"Cuda compilation tools, release 13.0, V13.0.88"
        /*0030*/ 	.string	"Build cuda_13.0.r13.0/compiler.36424714_0"
        /*0030*/ 	.string	"-arch sm_100 -m 64 "



//--------------------- .note.nv.cuinfo           --------------------------
	.section	.note.nv.cuinfo,"",@"SHT_NOTE"
	.sectionflags	@"SHF_NOTE_NV_CUINFO"
        /*0018*/ 	.short	0x0002
        /*001a*/ 	.short	0x0064
        /*001c*/ 	.short	0x0082
	.zero		2


//--------------------- .nv.info                  --------------------------
	.section	.nv.info,"",@"SHT_CUDA_INFO"
	.align	4


	//----- nvinfo : EIATTR_REGCOUNT
	.align		4
        /*0000*/ 	.byte	0x04, 0x2f
        /*0002*/ 	.short	(.L_1 - .L_0)
	.align		4
.L_0:
        /*0004*/ 	.word	index@(_Z15MatrixMulKernelPfS_S_iii)
        /*0008*/ 	.word	0x0000001e


	//----- nvinfo : EIATTR_FRAME_SIZE
	.align		4
.L_1:
        /*000c*/ 	.byte	0x04, 0x11
        /*000e*/ 	.short	(.L_3 - .L_2)
	.align		4
.L_2:
        /*0010*/ 	.word	index@(_Z15MatrixMulKernelPfS_S_iii)
        /*0014*/ 	.word	0x00000000


	//----- nvinfo : EIATTR_REGCOUNT
	.align		4
.L_3:
        /*0018*/ 	.byte	0x04, 0x2f
        /*001a*/ 	.short	(.L_5 - .L_4)
	.align		4
.L_4:
        /*001c*/ 	.word	index@(_Z17MatrixMulV2KernelPfS_S_iii)
        /*0020*/ 	.word	0x00000020


	//----- nvinfo : EIATTR_FRAME_SIZE
	.align		4
.L_5:
        /*0024*/ 	.byte	0x04, 0x11
        /*0026*/ 	.short	(.L_7 - .L_6)
	.align		4
.L_6:
        /*0028*/ 	.word	index@(_Z17MatrixMulV2KernelPfS_S_iii)
        /*002c*/ 	.word	0x00000000


	//----- nvinfo : EIATTR_REGCOUNT
	.align		4
.L_7:
        /*0030*/ 	.byte	0x04, 0x2f
        /*0032*/ 	.short	(.L_9 - .L_8)
	.align		4
.L_8:
        /*0034*/ 	.word	index@(_Z17MatrixMulV3KernelPfS_S_iii)
        /*0038*/ 	.word	0x00000060


	//----- nvinfo : EIATTR_FRAME_SIZE
	.align		4
.L_9:
        /*003c*/ 	.byte	0x04, 0x11
        /*003e*/ 	.short	(.L_11 - .L_10)
	.align		4
.L_10:
        /*0040*/ 	.word	index@(_Z17MatrixMulV3KernelPfS_S_iii)
        /*0044*/ 	.word	0x00000000


	//----- nvinfo : EIATTR_MIN_STACK_SIZE
	.align		4
.L_11:
        /*0048*/ 	.byte	0x04, 0x12
        /*004a*/ 	.short	(.L_13 - .L_12)
	.align		4
.L_12:
        /*004c*/ 	.word	index@(_Z17MatrixMulV3KernelPfS_S_iii)
        /*0050*/ 	.word	0x00000000


	//----- nvinfo : EIATTR_MIN_STACK_SIZE
	.align		4
.L_13:
        /*0054*/ 	.byte	0x04, 0x12
        /*0056*/ 	.short	(.L_15 - .L_14)
	.align		4
.L_14:
        /*0058*/ 	.word	index@(_Z17MatrixMulV2KernelPfS_S_iii)
        /*005c*/ 	.word	0x00000000


	//----- nvinfo : EIATTR_MIN_STACK_SIZE
	.align		4
.L_15:
        /*0060*/ 	.byte	0x04, 0x12
        /*0062*/ 	.short	(.L_17 - .L_16)
	.align		4
.L_16:
        /*0064*/ 	.word	index@(_Z15MatrixMulKernelPfS_S_iii)
        /*0068*/ 	.word	0x00000000
.L_17:


//--------------------- .nv.compat                --------------------------
	.section	.nv.compat,"",@"SHT_CUDA_COMPAT_INFO"
	.align	4
        /*0000*/ 	.byte	0x02, 0x09, 0x00, 0x00, 0x02, 0x02, 0x01, 0x00, 0x02, 0x05, 0x05, 0x00, 0x03, 0x07, 0x01, 0x01
        /*0010*/ 	.byte	0x02, 0x03, 0x00, 0x00, 0x02, 0x06, 0x01, 0x00, 0x04, 0x0b, 0x08, 0x00, 0x09, 0x00, 0x00, 0x00
        /*0020*/ 	.byte	0x00, 0x00, 0x00, 0x00


//--------------------- .nv.info._Z17MatrixMulV3KernelPfS_S_iii --------------------------
	.section	.nv.info._Z17MatrixMulV3KernelPfS_S_iii,"",@"SHT_CUDA_INFO"
	.sectionflags	@""
	.align	4


	//----- nvinfo : EIATTR_CUDA_API_VERSION
	.align		4
        /*0000*/ 	.byte	0x04, 0x37
        /*0002*/ 	.short	(.L_19 - .L_18)
.L_18:
        /*0004*/ 	.word	0x00000082


	//----- nvinfo : EIATTR_KPARAM_INFO
	.align		4
.L_19:
        /*0008*/ 	.byte	0x04, 0x17
        /*000a*/ 	.short	(.L_21 - .L_20)
.L_20:
        /*000c*/ 	.word	0x00000000
        /*0010*/ 	.short	0x0005
        /*0012*/ 	.short	0x0020
        /*0014*/ 	.byte	0x00, 0xf0, 0x11, 0x00


	//----- nvinfo : EIATTR_KPARAM_INFO
	.align		4
.L_21:
        /*0018*/ 	.byte	0x04, 0x17
        /*001a*/ 	.short	(.L_23 - .L_22)
.L_22:
        /*001c*/ 	.word	0x00000000
        /*0020*/ 	.short	0x0004
        /*0022*/ 	.short	0x001c
        /*0024*/ 	.byte	0x00, 0xf0, 0x11, 0x00


	//----- nvinfo : EIATTR_KPARAM_INFO
	.align		4
.L_23:
        /*0028*/ 	.byte	0x04, 0x17
        /*002a*/ 	.short	(.L_25 - .L_24)
.L_24:
        /*002c*/ 	.word	0x00000000
        /*0030*/ 	.short	0x0003
        /*0032*/ 	.short	0x0018
        /*0034*/ 	.byte	0x00, 0xf0, 0x11, 0x00


	//----- nvinfo : EIATTR_KPARAM_INFO
	.align		4
.L_25:
        /*0038*/ 	.byte	0x04, 0x17
        /*003a*/ 	.short	(.L_27 - .L_26)
.L_26:
        /*003c*/ 	.word	0x00000000
        /*0040*/ 	.short	0x0002
        /*0042*/ 	.short	0x0010
        /*0044*/ 	.byte	0x00, 0xf5, 0x21, 0x00


	//----- nvinfo : EIATTR_KPARAM_INFO
	.align		4
.L_27:
        /*0048*/ 	.byte	0x04, 0x17
        /*004a*/ 	.short	(.L_29 - .L_28)
.L_28:
        /*004c*/ 	.word	0x00000000
        /*0050*/ 	.short	0x0001
        /*0052*/ 	.short	0x0008
        /*0054*/ 	.byte	0x00, 0xf5, 0x21, 0x00


	//----- nvinfo : EIATTR_KPARAM_INFO
	.align		4
.L_29:
        /*0058*/ 	.byte	0x04, 0x17
        /*005a*/ 	.short	(.L_31 - .L_30)
.L_30:
        /*005c*/ 	.word	0x00000000
        /*0060*/ 	.short	0x0000
        /*0062*/ 	.short	0x0000
        /*0064*/ 	.byte	0x00, 0xf5, 0x21, 0x00


	//----- nvinfo : EIATTR_SPARSE_MMA_MASK
	.align		4
.L_31:
        /*0068*/ 	.byte	0x03, 0x50
        /*006a*/ 	.short	0x0000


	//----- nvinfo : EIATTR_MAXREG_COUNT
	.align		4
        /*006c*/ 	.byte	0x03, 0x1b
        /*006e*/ 	.short	0x00ff


	//----- nvinfo : EIATTR_NUM_BARRIERS
	.align		4
        /*0070*/ 	.byte	0x02, 0x4c
        /*0072*/ 	.byte	0x01
	.zero		1


	//----- nvinfo : EIATTR_MERCURY_ISA_VERSION
	.align		4
        /*0074*/ 	.byte	0x03, 0x5f
        /*0076*/ 	.short	0x0101


	//----- nvinfo : EIATTR_VRC_CTA_INIT_COUNT
	.align		4
        /*0078*/ 	.byte	0x02, 0x4a
	.zero		1
	.zero		1


	//----- nvinfo : EIATTR_EXIT_INSTR_OFFSETS
	.align		4
        /*007c*/ 	.byte	0x04, 0x1c
        /*007e*/ 	.short	(.L_33 - .L_32)


	//   ....[0]....
.L_32:
        /*0080*/ 	.word	0x00001ba0


	//----- nvinfo : EIATTR_CRS_STACK_SIZE
	.align		4
.L_33:
        /*0084*/ 	.byte	0x04, 0x1e
        /*0086*/ 	.short	(.L_35 - .L_34)
.L_34:
        /*0088*/ 	.word	0x00000000


	//----- nvinfo : EIATTR_CBANK_PARAM_SIZE
	.align		4
.L_35:
        /*008c*/ 	.byte	0x03, 0x19
        /*008e*/ 	.short	0x0024


	//----- nvinfo : EIATTR_PARAM_CBANK
	.align		4
        /*0090*/ 	.byte	0x04, 0x0a
        /*0092*/ 	.short	(.L_37 - .L_36)
	.align		4
.L_36:
        /*0094*/ 	.word	index@(.nv.constant0._Z17MatrixMulV3KernelPfS_S_iii)
        /*0098*/ 	.short	0x0380
        /*009a*/ 	.short	0x0024


	//----- nvinfo : EIATTR_SW_WAR
	.align		4
.L_37:
        /*009c*/ 	.byte	0x04, 0x36
        /*009e*/ 	.short	(.L_39 - .L_38)
.L_38:
        /*00a0*/ 	.word	0x00000008
.L_39:


//--------------------- .nv.info._Z17MatrixMulV2KernelPfS_S_iii --------------------------
	.section	.nv.info._Z17MatrixMulV2KernelPfS_S_iii,"",@"SHT_CUDA_INFO"
	.sectionflags	@""
	.align	4


	//----- nvinfo : EIATTR_CUDA_API_VERSION
	.align		4
        /*0000*/ 	.byte	0x04, 0x37
        /*0002*/ 	.short	(.L_41 - .L_40)
.L_40:
        /*0004*/ 	.word	0x00000082


	//----- nvinfo : EIATTR_KPARAM_INFO
	.align		4
.L_41:
        /*0008*/ 	.byte	0x04, 0x17
        /*000a*/ 	.short	(.L_43 - .L_42)
.L_42:
        /*000c*/ 	.word	0x00000000
        /*0010*/ 	.short	0x0005
        /*0012*/ 	.short	0x0020
        /*0014*/ 	.byte	0x00, 0xf0, 0x11, 0x00


	//----- nvinfo : EIATTR_KPARAM_INFO
	.align		4
.L_43:
        /*0018*/ 	.byte	0x04, 0x17
        /*001a*/ 	.short	(.L_45 - .L_44)
.L_44:
        /*001c*/ 	.word	0x00000000
        /*0020*/ 	.short	0x0004
        /*0022*/ 	.short	0x001c
        /*0024*/ 	.byte	0x00, 0xf0, 0x11, 0x00


	//----- nvinfo : EIATTR_KPARAM_INFO
	.align		4
.L_45:
        /*0028*/ 	.byte	0x04, 0x17
        /*002a*/ 	.short	(.L_47 - .L_46)
.L_46:
        /*002c*/ 	.word	0x00000000
        /*0030*/ 	.short	0x0003
        /*0032*/ 	.short	0x0018
        /*0034*/ 	.byte	0x00, 0xf0, 0x11, 0x00


	//----- nvinfo : EIATTR_KPARAM_INFO
	.align		4
.L_47:
        /*0038*/ 	.byte	0x04, 0x17
        /*003a*/ 	.short	(.L_49 - .L_48)
.L_48:
        /*003c*/ 	.word	0x00000000
        /*0040*/ 	.short	0x0002
        /*0042*/ 	.short	0x0010
        /*0044*/ 	.byte	0x00, 0xf5, 0x21, 0x00


	//----- nvinfo : EIATTR_KPARAM_INFO
	.align		4
.L_49:
        /*0048*/ 	.byte	0x04, 0x17
        /*004a*/ 	.short	(.L_51 - .L_50)
.L_50:
        /*004c*/ 	.word	0x00000000
        /*0050*/ 	.short	0x0001
        /*0052*/ 	.short	0x0008
        /*0054*/ 	.byte	0x00, 0xf5, 0x21, 0x00


	//----- nvinfo : EIATTR_KPARAM_INFO
	.align		4
.L_51:
        /*0058*/ 	.byte	0x04, 0x17
        /*005a*/ 	.short	(.L_53 - .L_52)
.L_52:
        /*005c*/ 	.word	0x00000000
        /*0060*/ 	.short	0x0000
        /*0062*/ 	.short	0x0000
        /*0064*/ 	.byte	0x00, 0xf5, 0x21, 0x00


	//----- nvinfo : EIATTR_SPARSE_MMA_MASK
	.align		4
.L_53:
        /*0068*/ 	.byte	0x03, 0x50
        /*006a*/ 	.short	0x0000


	//----- nvinfo : EIATTR_MAXREG_COUNT
	.align		4
        /*006c*/ 	.byte	0x03, 0x1b
        /*006e*/ 	.short	0x00ff


	//----- nvinfo : EIATTR_NUM_BARRIERS
	.align		4
        /*0070*/ 	.byte	0x02, 0x4c
        /*0072*/ 	.byte	0x01
	.zero		1


	//----- nvinfo : EIATTR_MERCURY_ISA_VERSION
	.align		4
        /*0074*/ 	.byte	0x03, 0x5f
        /*0076*/ 	.short	0x0101


	//----- nvinfo : EIATTR_VRC_CTA_INIT_COUNT
	.align		4
        /*0078*/ 	.byte	0x02, 0x4a
	.zero		1
	.zero		1


	//----- nvinfo : EIATTR_EXIT_INSTR_OFFSETS
	.align		4
        /*007c*/ 	.byte	0x04, 0x1c
        /*007e*/ 	.short	(.L_55 - .L_54)


	//   ....[0]....
.L_54:
        /*0080*/ 	.word	0x00000930


	//----- nvinfo : EIATTR_CBANK_PARAM_SIZE
	.align		4
.L_55:
        /*0084*/ 	.byte	0x03, 0x19
        /*0086*/ 	.short	0x0024


	//----- nvinfo : EIATTR_PARAM_CBANK
	.align		4
        /*0088*/ 	.byte	0x04, 0x0a
        /*008a*/ 	.short	(.L_57 - .L_56)
	.align		4
.L_56:
        /*008c*/ 	.word	index@(.nv.constant0._Z17MatrixMulV2KernelPfS_S_iii)
        /*0090*/ 	.short	0x0380
        /*0092*/ 	.short	0x0024


	//----- nvinfo : EIATTR_SW_WAR
	.align		4
.L_57:
        /*0094*/ 	.byte	0x04, 0x36
        /*0096*/ 	.short	(.L_59 - .L_58)
.L_58:
        /*0098*/ 	.word	0x00000008
.L_59:


//--------------------- .nv.info._Z15MatrixMulKernelPfS_S_iii --------------------------
	.section	.nv.info._Z15MatrixMulKernelPfS_S_iii,"",@"SHT_CUDA_INFO"
	.sectionflags	@""
	.align	4


	//----- nvinfo : EIATTR_CUDA_API_VERSION
	.align		4
        /*0000*/ 	.byte	0x04, 0x37
        /*0002*/ 	.short	(.L_61 - .L_60)
.L_60:
        /*0004*/ 	.word	0x00000082


	//----- nvinfo : EIATTR_KPARAM_INFO
	.align		4
.L_61:
        /*0008*/ 	.byte	0x04, 0x17
        /*000a*/ 	.short	(.L_63 - .L_62)
.L_62:
        /*000c*/ 	.word	0x00000000
        /*0010*/ 	.short	0x0005
        /*0012*/ 	.short	0x0020
        /*0014*/ 	.byte	0x00, 0xf0, 0x11, 0x00


	//----- nvinfo : EIATTR_KPARAM_INFO
	.align		4
.L_63:
        /*0018*/ 	.byte	0x04, 0x17
        /*001a*/ 	.short	(.L_65 - .L_64)
.L_64:
        /*001c*/ 	.word	0x00000000
        /*0020*/ 	.short	0x0004
        /*0022*/ 	.short	0x001c
        /*0024*/ 	.byte	0x00, 0xf0, 0x11, 0x00


	//----- nvinfo : EIATTR_KPARAM_INFO
	.align		4
.L_65:
        /*0028*/ 	.byte	0x04, 0x17
        /*002a*/ 	.short	(.L_67 - .L_66)
.L_66:
        /*002c*/ 	.word	0x00000000
        /*0030*/ 	.short	0x0003
        /*0032*/ 	.short	0x0018
        /*0034*/ 	.byte	0x00, 0xf0, 0x11, 0x00


	//----- nvinfo : EIATTR_KPARAM_INFO
	.align		4
.L_67:
        /*0038*/ 	.byte	0x04, 0x17
        /*003a*/ 	.short	(.L_69 - .L_68)
.L_68:
        /*003c*/ 	.word	0x00000000
        /*0040*/ 	.short	0x0002
        /*0042*/ 	.short	0x0010
        /*0044*/ 	.byte	0x00, 0xf5, 0x21, 0x00


	//----- nvinfo : EIATTR_KPARAM_INFO
	.align		4
.L_69:
        /*0048*/ 	.byte	0x04, 0x17
        /*004a*/ 	.short	(.L_71 - .L_70)
.L_70:
        /*004c*/ 	.word	0x00000000
        /*0050*/ 	.short	0x0001
        /*0052*/ 	.short	0x0008
        /*0054*/ 	.byte	0x00, 0xf5, 0x21, 0x00


	//----- nvinfo : EIATTR_KPARAM_INFO
	.align		4
.L_71:
        /*0058*/ 	.byte	0x04, 0x17
        /*005a*/ 	.short	(.L_73 - .L_72)
.L_72:
        /*005c*/ 	.word	0x00000000
        /*0060*/ 	.short	0x0000
        /*0062*/ 	.short	0x0000
        /*0064*/ 	.byte	0x00, 0xf5, 0x21, 0x00


	//----- nvinfo : EIATTR_SPARSE_MMA_MASK
	.align		4
.L_73:
        /*0068*/ 	.byte	0x03, 0x50
        /*006a*/ 	.short	0x0000


	//----- nvinfo : EIATTR_MAXREG_COUNT
	.align		4
        /*006c*/ 	.byte	0x03, 0x1b
        /*006e*/ 	.short	0x00ff


	//----- nvinfo : EIATTR_MERCURY_ISA_VERSION
	.align		4
        /*0070*/ 	.byte	0x03, 0x5f
        /*0072*/ 	.short	0x0101


	//----- nvinfo : EIATTR_VRC_CTA_INIT_COUNT
	.align		4
        /*0074*/ 	.byte	0x02, 0x4a
	.zero		1
	.zero		1


	//----- nvinfo : EIATTR_EXIT_INSTR_OFFSETS
	.align		4
        /*0078*/ 	.byte	0x04, 0x1c
        /*007a*/ 	.short	(.L_75 - .L_74)


	//   ....[0]....
.L_74:
        /*007c*/ 	.word	0x00000ac0


	//----- nvinfo : EIATTR_CBANK_PARAM_SIZE
	.align		4
.L_75:
        /*0080*/ 	.byte	0x03, 0x19
        /*0082*/ 	.short	0x0024


	//----- nvinfo : EIATTR_PARAM_CBANK
	.align		4
        /*0084*/ 	.byte	0x04, 0x0a
        /*0086*/ 	.short	(.L_77 - .L_76)
	.align		4
.L_76:
        /*0088*/ 	.word	index@(.nv.constant0._Z15MatrixMulKernelPfS_S_iii)
        /*008c*/ 	.short	0x0380
        /*008e*/ 	.short	0x0024


	//----- nvinfo : EIATTR_SW_WAR
	.align		4
.L_77:
        /*0090*/ 	.byte	0x04, 0x36
        /*0092*/ 	.short	(.L_79 - .L_78)
.L_78:
        /*0094*/ 	.word	0x00000008
.L_79:


//--------------------- .nv.callgraph             --------------------------
	.section	.nv.callgraph,"",@"SHT_CUDA_CALLGRAPH"
	.align	4
	.sectionentsize	8
	.align		4
        /*0000*/ 	.word	0x00000000
	.align		4
        /*0004*/ 	.word	0xffffffff
	.align		4
        /*0008*/ 	.word	0x00000000
	.align		4
        /*000c*/ 	.word	0xfffffffe
	.align		4
        /*0010*/ 	.word	0x00000000
	.align		4
        /*0014*/ 	.word	0xfffffffd
	.align		4
        /*0018*/ 	.word	0x00000000
	.align		4
        /*001c*/ 	.word	0xfffffffc


//--------------------- .text._Z17MatrixMulV3KernelPfS_S_iii --------------------------
	.section	.text._Z17MatrixMulV3KernelPfS_S_iii,"ax",@progbits
	.align	128
        .global         _Z17MatrixMulV3KernelPfS_S_iii
        .type           _Z17MatrixMulV3KernelPfS_S_iii,@function
        .size           _Z17MatrixMulV3KernelPfS_S_iii,(.L_x_17 - _Z17MatrixMulV3KernelPfS_S_iii)
        .other          _Z17MatrixMulV3KernelPfS_S_iii,@"STO_CUDA_ENTRY STV_DEFAULT"
_Z17MatrixMulV3KernelPfS_S_iii:
.text._Z17MatrixMulV3KernelPfS_S_iii:
[----:B------:R-:W-:Y:S01]  /*0000*/  LDC R1, c[0x0][0x37c] ;  /* 0x0000df00ff017b82 */ /* 0x000fe20000000800 */
[----:B------:R-:W0:Y:S01]  /*0010*/  LDCU UR5, c[0x0][0x3a0] ;  /* 0x00007400ff0577ac */ /* 0x000e220008000800 */
[----:B------:R-:W-:Y:S01]  /*0020*/  HFMA2 R84, -RZ, RZ, 0, 0 ;  /* 0x00000000ff547431 */ /* 0x000fe200000001ff */
[----:B------:R-:W-:Y:S02]  /*0030*/  CS2R R82, SRZ ;  /* 0x0000000000527805 */ /* 0x000fe4000001ff00 */
[----:B------:R-:W-:Y:S02]  /*0040*/  CS2R R80, SRZ ;  /* 0x0000000000507805 */ /* 0x000fe4000001ff00 */
[----:B------:R-:W-:Y:S02]  /*0050*/  CS2R R78, SRZ ;  /* 0x00000000004e7805 */ /* 0x000fe4000001ff00 */
[----:B------:R-:W-:Y:S02]  /*0060*/  CS2R R76, SRZ ;  /* 0x00000000004c7805 */ /* 0x000fe4000001ff00 */
[----:B------:R-:W-:-:S02]  /*0070*/  CS2R R74, SRZ ;  /* 0x00000000004a7805 */ /* 0x000fc4000001ff00 */
[----:B------:R-:W-:Y:S02]  /*0080*/  CS2R R72, SRZ ;  /* 0x0000000000487805 */ /* 0x000fe4000001ff00 */
        /* <DEDUP_REMOVED lines=9> */
[----:B------:R-:W-:Y:S01]  /*0120*/  CS2R R52, SRZ ;  /* 0x0000000000347805 */ /* 0x000fe2000001ff00 */
[----:B0-----:R-:W-:Y:S01]  /*0130*/  UISETP.GE.AND UP0, UPT, UR5, 0x8, UPT ;  /* 0x000000080500788c */ /* 0x001fe2000bf06270 */
[----:B------:R-:W-:-:S02]  /*0140*/  CS2R R50, SRZ ;  /* 0x0000000000327805 */ /* 0x000fc4000001ff00 */
[----:B------:R-:W-:Y:S02]  /*0150*/  CS2R R48, SRZ ;  /* 0x0000000000307805 */ /* 0x000fe4000001ff00 */
[----:B------:R-:W-:Y:S02]  /*0160*/  CS2R R46, SRZ ;  /* 0x00000000002e7805 */ /* 0x000fe4000001ff00 */
[----:B------:R-:W-:Y:S02]  /*0170*/  CS2R R44, SRZ ;  /* 0x00000000002c7805 */ /* 0x000fe4000001ff00 */
[----:B------:R-:W-:Y:S02]  /*0180*/  CS2R R42, SRZ ;  /* 0x00000000002a7805 */ /* 0x000fe4000001ff00 */
[----:B------:R-:W-:Y:S02]  /*0190*/  CS2R R40, SRZ ;  /* 0x0000000000287805 */ /* 0x000fe4000001ff00 */
[----:B------:R-:W-:-:S02]  /*01a0*/  CS2R R18, SRZ ;  /* 0x0000000000127805 */ /* 0x000fc4000001ff00 */
[----:B------:R-:W-:Y:S02]  /*01b0*/  MOV R0, RZ ;  /* 0x000000ff00007202 */ /* 0x000fe40000000f00 */
[----:B------:R-:W-:Y:S02]  /*01c0*/  CS2R R2, SRZ ;  /* 0x0000000000027805 */ /* 0x000fe4000001ff00 */
[----:B------:R-:W-:Y:S02]  /*01d0*/  CS2R R4, SRZ ;  /* 0x0000000000047805 */ /* 0x000fe4000001ff00 */
[----:B------:R-:W-:Y:S02]  /*01e0*/  CS2R R6, SRZ ;  /* 0x0000000000067805 */ /* 0x000fe4000001ff00 */
[----:B------:R-:W-:Y:S02]  /*01f0*/  CS2R R8, SRZ ;  /* 0x0000000000087805 */ /* 0x000fe4000001ff00 */
[----:B------:R-:W-:-:S02]  /*0200*/  CS2R R10, SRZ ;  /* 0x00000000000a7805 */ /* 0x000fc4000001ff00 */
[----:B------:R-:W-:Y:S02]  /*0210*/  CS2R R12, SRZ ;  /* 0x00000000000c7805 */ /* 0x000fe4000001ff00 */
[----:B------:R-:W-:Y:S02]  /*0220*/  CS2R R14, SRZ ;  /* 0x00000000000e7805 */ /* 0x000fe4000001ff00 */
[----:B------:R-:W-:Y:S01]  /*0230*/  CS2R R16, SRZ ;  /* 0x0000000000107805 */ /* 0x000fe2000001ff00 */
[----:B------:R-:W0:Y:S01]  /*0240*/  LDCU.64 UR8, c[0x0][0x358] ;  /* 0x00006b00ff0877ac */ /* 0x000e220008000a00 */
[----:B------:R-:W-:Y:S05]  /*0250*/  BRA.U !UP0, `(.L_x_0) ;  /* 0x0000001508007547 */ /* 0x000fea000b800000 */
[----:B------:R-:W1:Y:S01]  /*0260*/  S2R R20, SR_TID.Y ;  /* 0x0000000000147919 */ /* 0x000e620000002200 */
[----:B------:R-:W-:Y:S01]  /*0270*/  USHF.R.S32.HI UR4, URZ, 0x1f, UR5 ;  /* 0x0000001fff047899 */ /* 0x000fe20008011405 */
[----:B------:R-:W-:Y:S01]  /*0280*/  MOV R84, RZ ;  /* 0x000000ff00547202 */ /* 0x000fe20000000f00 */
[----:B------:R-:W2:Y:S02]  /*0290*/  S2R R85, SR_TID.X ;  /* 0x0000000000557919 */ /* 0x000ea40000002100 */
[----:B------:R-:W-:-:S04]  /*02a0*/  ULEA.HI UR4, UR4, UR5, URZ, 0x3 ;  /* 0x0000000504047291 */ /* 0x000fc8000f8f18ff */
[----:B------:R-:W-:-:S03]  /*02b0*/  USHF.R.S32.HI UR5, URZ, 0x3, UR4 ;  /* 0x00000003ff057899 */ /* 0x000fc60008011404 */
[----:B------:R-:W-:Y:S01]  /*02c0*/  UMOV UR4, URZ ;  /* 0x000000ff00047c82 */ /* 0x000fe20008000000 */
[----:B-1----:R-:W-:-:S13]  /*02d0*/  ISETP.NE.AND P0, PT, R20, RZ, PT ;  /* 0x000000ff1400720c */ /* 0x002fda0003f05270 */
.L_x_6:
[----:B------:R-:W-:Y:S04]  /*02e0*/  BSSY.RECONVERGENT B0, `(.L_x_1) ;  /* 0x000006f000007945 */ /* 0x000fe80003800200 */
[----:B------:R-:W-:Y:S05]  /*02f0*/  @P0 BRA `(.L_x_2) ;  /* 0x0000000400b40947 */ /* 0x000fea0003800000 */
[----:B------:R-:W1:Y:S01]  /*0300*/  S2R R21, SR_TID.Y ;  /* 0x0000000000157919 */ /* 0x000e620000002200 */
[----:B------:R-:W1:Y:S08]  /*0310*/  S2UR UR6, SR_CTAID.Y ;  /* 0x00000000000679c3 */ /* 0x000e700000002600 */
[----:B------:R-:W1:Y:S08]  /*0320*/  LDC R20, c[0x0][0x364] ;  /* 0x0000d900ff147b82 */ /* 0x000e700000000800 */
[----:B------:R-:W3:Y:S08]  /*0330*/  LDC R36, c[0x0][0x3a0] ;  /* 0x0000e800ff247b82 */ /* 0x000ef00000000800 */
[----:B------:R-:W4:Y:S01]  /*0340*/  LDC.64 R38, c[0x0][0x380] ;  /* 0x0000e000ff267b82 */ /* 0x000f220000000a00 */
[----:B-1----:R-:W-:Y:S01]  /*0350*/  IMAD R20, R20, UR6, R21 ;  /* 0x0000000614147c24 */ /* 0x002fe2000f8e0215 */
[----:B------:R-:W-:-:S04]  /*0360*/  USHF.L.U32 UR6, UR4, 0x3, URZ ;  /* 0x0000000304067899 */ /* 0x000fc800080006ff */
[----:B--2---:R-:W-:-:S04]  /*0370*/  IADD3 R20, PT, PT, R20, R85, RZ ;  /* 0x0000005514147210 */ /* 0x004fc80007ffe0ff */
[----:B------:R-:W-:-:S05]  /*0380*/  SHF.L.U32 R21, R20, 0x3, RZ ;  /* 0x0000000314157819 */ /* 0x000fca00000006ff */
[----:B---3--:R-:W-:-:S04]  /*0390*/  IMAD R21, R21, R36, UR6 ;  /* 0x0000000615157e24 */ /* 0x008fc8000f8e0224 */
[C---:B----4-:R-:W-:Y:S01]  /*03a0*/  IMAD.WIDE.U32 R34, R21.reuse, 0x4, R38 ;  /* 0x0000000415227825 */ /* 0x050fe200078e0026 */
[----:B------:R-:W-:-:S04]  /*03b0*/  IADD3 R37, PT, PT, R21, R36, RZ ;  /* 0x0000002415257210 */ /* 0x000fc80007ffe0ff */
[----:B0-----:R-:W2:Y:S01]  /*03c0*/  LDG.E R20, desc[UR8][R34.64] ;  /* 0x0000000822147981 */ /* 0x001ea2000c1e1900 */
[----:B------:R-:W-:-:S03]  /*03d0*/  IMAD.WIDE.U32 R32, R37, 0x4, R38 ;  /* 0x0000000425207825 */ /* 0x000fc600078e0026 */
[----:B------:R-:W2:Y:S04]  /*03e0*/  LDG.E R21, desc[UR8][R34.64+0x4] ;  /* 0x0000040822157981 */ /* 0x000ea8000c1e1900 */
[----:B------:R-:W2:Y:S04]  /*03f0*/  LDG.E R22, desc[UR8][R34.64+0x8] ;  /* 0x0000080822167981 */ /* 0x000ea8000c1e1900 */
[----:B------:R-:W2:Y:S04]  /*0400*/  LDG.E R23, desc[UR8][R34.64+0xc] ;  /* 0x00000c0822177981 */ /* 0x000ea8000c1e1900 */
[----:B------:R-:W3:Y:S04]  /*0410*/  LDG.E R24, desc[UR8][R34.64+0x10] ;  /* 0x0000100822187981 */ /* 0x000ee8000c1e1900 */
[----:B------:R-:W3:Y:S04]  /*0420*/  LDG.E R25, desc[UR8][R34.64+0x14] ;  /* 0x0000140822197981 */ /* 0x000ee8000c1e1900 */
[----:B------:R-:W3:Y:S04]  /*0430*/  LDG.E R26, desc[UR8][R34.64+0x18] ;  /* 0x00001808221a7981 */ /* 0x000ee8000c1e1900 */
[----:B------:R-:W3:Y:S04]  /*0440*/  LDG.E R27, desc[UR8][R34.64+0x1c] ;  /* 0x00001c08221b7981 */ /* 0x000ee8000c1e1900 */
[----:B------:R-:W4:Y:S04]  /*0450*/  LDG.E R28, desc[UR8][R32.64] ;  /* 0x00000008201c7981 */ /* 0x000f28000c1e1900 */
[----:B------:R-:W4:Y:S04]  /*0460*/  LDG.E R29, desc[UR8][R32.64+0x4] ;  /* 0x00000408201d7981 */ /* 0x000f28000c1e1900 */
[----:B------:R-:W4:Y:S04]  /*0470*/  LDG.E R30, desc[UR8][R32.64+0x8] ;  /* 0x00000808201e7981 */ /* 0x000f28000c1e1900 */
[----:B------:R-:W4:Y:S01]  /*0480*/  LDG.E R31, desc[UR8][R32.64+0xc] ;  /* 0x00000c08201f7981 */ /* 0x000f22000c1e1900 */
[----:B------:R-:W0:Y:S01]  /*0490*/  S2UR UR7, SR_CgaCtaId ;  /* 0x00000000000779c3 */ /* 0x000e220000008800 */
[----:B------:R-:W-:Y:S01]  /*04a0*/  UMOV UR6, 0x400 ;  /* 0x0000040000067882 */ /* 0x000fe20000000000 */
[----:B------:R-:W-:-:S04]  /*04b0*/  IADD3 R37, PT, PT, R37, R36, RZ ;  /* 0x0000002425257210 */ /* 0x000fc80007ffe0ff */
[C---:B------:R-:W-:Y:S01]  /*04c0*/  IADD3 R91, PT, PT, R37.reuse, R36, RZ ;  /* 0x00000024255b7210 */ /* 0x040fe20007ffe0ff */
[----:B------:R-:W-:-:S04]  /*04d0*/  IMAD.WIDE.U32 R88, R37, 0x4, R38 ;  /* 0x0000000425587825 */ /* 0x000fc800078e0026 */
[----:B------:R-:W-:-:S05]  /*04e0*/  IMAD.WIDE.U32 R86, R91, 0x4, R38 ;  /* 0x000000045b567825 */ /* 0x000fca00078e0026 */
[----:B------:R-:W5:Y:S04]  /*04f0*/  LDG.E R34, desc[UR8][R86.64+0x8] ;  /* 0x0000080856227981 */ /* 0x000f68000c1e1900 */
[----:B------:R-:W5:Y:S01]  /*0500*/  LDG.E R35, desc[UR8][R86.64+0xc] ;  /* 0x00000c0856237981 */ /* 0x000f62000c1e1900 */
[----:B0-----:R-:W-:-:S06]  /*0510*/  ULEA UR6, UR7, UR6, 0x18 ;  /* 0x0000000607067291 */ /* 0x001fcc000f8ec0ff */
[----:B------:R-:W-:-:S05]  /*0520*/  LEA R85, R85, UR6, 0x8 ;  /* 0x0000000655557c11 */ /* 0x000fca000f8e40ff */
[----:B--2---:R0:W-:Y:S04]  /*0530*/  STS.128 [R85], R20 ;  /* 0x0000001455007388 */ /* 0x0041e80000000c00 */
[----:B---3--:R1:W-:Y:S04]  /*0540*/  STS.128 [R85+0x10], R24 ;  /* 0x0000101855007388 */ /* 0x0083e80000000c00 */
[----:B0-----:R-:W2:Y:S04]  /*0550*/  LDG.E R20, desc[UR8][R32.64+0x10] ;  /* 0x0000100820147981 */ /* 0x001ea8000c1e1900 */
[----:B------:R-:W2:Y:S04]  /*0560*/  LDG.E R21, desc[UR8][R32.64+0x14] ;  /* 0x0000140820157981 */ /* 0x000ea8000c1e1900 */
[----:B------:R-:W2:Y:S04]  /*0570*/  LDG.E R22, desc[UR8][R32.64+0x18] ;  /* 0x0000180820167981 */ /* 0x000ea8000c1e1900 */
[----:B----4-:R0:W-:Y:S04]  /*0580*/  STS.128 [R85+0x20], R28 ;  /* 0x0000201c55007388 */ /* 0x0101e80000000c00 */
[----:B------:R-:W2:Y:S04]  /*0590*/  LDG.E R23, desc[UR8][R32.64+0x1c] ;  /* 0x00001c0820177981 */ /* 0x000ea8000c1e1900 */
[----:B-1----:R-:W3:Y:S04]  /*05a0*/  LDG.E R24, desc[UR8][R88.64] ;  /* 0x0000000858187981 */ /* 0x002ee8000c1e1900 */
[----:B------:R-:W3:Y:S04]  /*05b0*/  LDG.E R25, desc[UR8][R88.64+0x4] ;  /* 0x0000040858197981 */ /* 0x000ee8000c1e1900 */
[----:B------:R-:W3:Y:S04]  /*05c0*/  LDG.E R26, desc[UR8][R88.64+0x8] ;  /* 0x00000808581a7981 */ /* 0x000ee8000c1e1900 */
[----:B------:R-:W3:Y:S04]  /*05d0*/  LDG.E R27, desc[UR8][R88.64+0xc] ;  /* 0x00000c08581b7981 */ /* 0x000ee8000c1e1900 */
[----:B0-----:R-:W4:Y:S04]  /*05e0*/  LDG.E R28, desc[UR8][R88.64+0x10] ;  /* 0x00001008581c7981 */ /* 0x001f28000c1e1900 */
[----:B------:R-:W4:Y:S04]  /*05f0*/  LDG.E R29, desc[UR8][R88.64+0x14] ;  /* 0x00001408581d7981 */ /* 0x000f28000c1e1900 */
[----:B------:R-:W4:Y:S04]  /*0600*/  LDG.E R30, desc[UR8][R88.64+0x18] ;  /* 0x00001808581e7981 */ /* 0x000f28000c1e1900 */
[----:B------:R-:W4:Y:S04]  /*0610*/  LDG.E R31, desc[UR8][R88.64+0x1c] ;  /* 0x00001c08581f7981 */ /* 0x000f28000c1e1900 */
[----:B------:R-:W5:Y:S04]  /*0620*/  LDG.E R32, desc[UR8][R86.64] ;  /* 0x0000000856207981 */ /* 0x000f68000c1e1900 */
[----:B------:R-:W5:Y:S01]  /*0630*/  LDG.E R33, desc[UR8][R86.64+0x4] ;  /* 0x0000040856217981 */ /* 0x000f62000c1e1900 */
[----:B------:R-:W-:-:S04]  /*0640*/  IADD3 R91, PT, PT, R91, R36, RZ ;  /* 0x000000245b5b7210 */ /* 0x000fc80007ffe0ff */
[C---:B------:R-:W-:Y:S01]  /*0650*/  IADD3 R37, PT, PT, R91.reuse, R36, RZ ;  /* 0x000000245b257210 */ /* 0x040fe20007ffe0ff */
[----:B------:R-:W-:-:S04]  /*0660*/  IMAD.WIDE.U32 R92, R91, 0x4, R38 ;  /* 0x000000045b5c7825 */ /* 0x000fc800078e0026 */
[C---:B------:R-:W-:Y:S01]  /*0670*/  IMAD.WIDE.U32 R90, R37.reuse, 0x4, R38 ;  /* 0x00000004255a7825 */ /* 0x040fe200078e0026 */
[----:B--2---:R0:W-:Y:S04]  /*0680*/  STS.128 [R85+0x30], R20 ;  /* 0x0000301455007388 */ /* 0x0041e80000000c00 */
[----:B---3--:R1:W-:Y:S04]  /*0690*/  STS.128 [R85+0x40], R24 ;  /* 0x0000401855007388 */ /* 0x0083e80000000c00 */
[----:B0-----:R-:W2:Y:S04]  /*06a0*/  LDG.E R20, desc[UR8][R86.64+0x10] ;  /* 0x0000100856147981 */ /* 0x001ea8000c1e1900 */
[----:B------:R-:W2:Y:S04]  /*06b0*/  LDG.E R21, desc[UR8][R86.64+0x14] ;  /* 0x0000140856157981 */ /* 0x000ea8000c1e1900 */
[----:B------:R-:W2:Y:S04]  /*06c0*/  LDG.E R22, desc[UR8][R86.64+0x18] ;  /* 0x0000180856167981 */ /* 0x000ea8000c1e1900 */
[----:B----4-:R0:W-:Y:S04]  /*06d0*/  STS.128 [R85+0x50], R28 ;  /* 0x0000501c55007388 */ /* 0x0101e80000000c00 */
[----:B------:R3:W2:Y:S04]  /*06e0*/  LDG.E R23, desc[UR8][R86.64+0x1c] ;  /* 0x00001c0856177981 */ /* 0x0006a8000c1e1900 */
[----:B-----5:R4:W-:Y:S04]  /*06f0*/  STS.128 [R85+0x60], R32 ;  /* 0x0000602055007388 */ /* 0x0209e80000000c00 */
[----:B-1----:R-:W5:Y:S04]  /*0700*/  LDG.E R24, desc[UR8][R92.64] ;  /* 0x000000085c187981 */ /* 0x002f68000c1e1900 */
[----:B------:R-:W5:Y:S04]  /*0710*/  LDG.E R25, desc[UR8][R92.64+0x4] ;  /* 0x000004085c197981 */ /* 0x000f68000c1e1900 */
[----:B------:R-:W5:Y:S04]  /*0720*/  LDG.E R26, desc[UR8][R92.64+0x8] ;  /* 0x000008085c1a7981 */ /* 0x000f68000c1e1900 */
[----:B------:R-:W5:Y:S04]  /*0730*/  LDG.E R27, desc[UR8][R92.64+0xc] ;  /* 0x00000c085c1b7981 */ /* 0x000f68000c1e1900 */
[----:B0-----:R-:W5:Y:S04]  /*0740*/  LDG.E R28, desc[UR8][R92.64+0x10] ;  /* 0x000010085c1c7981 */ /* 0x001f68000c1e1900 */
[----:B------:R-:W5:Y:S04]  /*0750*/  LDG.E R29, desc[UR8][R92.64+0x14] ;  /* 0x000014085c1d7981 */ /* 0x000f68000c1e1900 */
[----:B------:R-:W5:Y:S04]  /*0760*/  LDG.E R30, desc[UR8][R92.64+0x18] ;  /* 0x000018085c1e7981 */ /* 0x000f68000c1e1900 */
[----:B------:R-:W5:Y:S04]  /*0770*/  LDG.E R31, desc[UR8][R92.64+0x1c] ;  /* 0x00001c085c1f7981 */ /* 0x000f68000c1e1900 */
[----:B----4-:R-:W4:Y:S04]  /*0780*/  LDG.E R32, desc[UR8][R90.64] ;  /* 0x000000085a207981 */ /* 0x010f28000c1e1900 */
[----:B------:R-:W4:Y:S04]  /*0790*/  LDG.E R33, desc[UR8][R90.64+0x4] ;  /* 0x000004085a217981 */ /* 0x000f28000c1e1900 */
[----:B------:R-:W4:Y:S04]  /*07a0*/  LDG.E R34, desc[UR8][R90.64+0x8] ;  /* 0x000008085a227981 */ /* 0x000f28000c1e1900 */
[----:B------:R-:W4:Y:S01]  /*07b0*/  LDG.E R35, desc[UR8][R90.64+0xc] ;  /* 0x00000c085a237981 */ /* 0x000f22000c1e1900 */
[----:B------:R-:W-:-:S04]  /*07c0*/  IADD3 R37, PT, PT, R37, R36, RZ ;  /* 0x0000002425257210 */ /* 0x000fc80007ffe0ff */
[C---:B------:R-:W-:Y:S01]  /*07d0*/  IADD3 R89, PT, PT, R37.reuse, R36, RZ ;  /* 0x0000002425597210 */ /* 0x040fe20007ffe0ff */
[----:B---3--:R-:W-:-:S04]  /*07e0*/  IMAD.WIDE.U32 R86, R37, 0x4, R38 ;  /* 0x0000000425567825 */ /* 0x008fc800078e0026 */
[----:B------:R-:W-:Y:S01]  /*07f0*/  IMAD.WIDE.U32 R88, R89, 0x4, R38 ;  /* 0x0000000459587825 */ /* 0x000fe200078e0026 */
[----:B------:R-:W3:Y:S04]  /*0800*/  LDG.E R36, desc[UR8][R86.64+0x10] ;  /* 0x0000100856247981 */ /* 0x000ee8000c1e1900 */
[----:B------:R-:W3:Y:S04]  /*0810*/  LDG.E R37, desc[UR8][R86.64+0x14] ;  /* 0x0000140856257981 */ /* 0x000ee8000c1e1900 */
[----:B------:R-:W3:Y:S04]  /*0820*/  LDG.E R38, desc[UR8][R86.64+0x18] ;  /* 0x0000180856267981 */ /* 0x000ee8000c1e1900 */
[----:B------:R-:W3:Y:S04]  /*0830*/  LDG.E R39, desc[UR8][R86.64+0x1c] ;  /* 0x00001c0856277981 */ /* 0x000ee8000c1e1900 */
[----:B--2---:R0:W-:Y:S04]  /*0840*/  STS.128 [R85+0x70], R20 ;  /* 0x0000701455007388 */ /* 0x0041e80000000c00 */
[----:B0-----:R-:W2:Y:S04]  /*0850*/  LDG.E R20, desc[UR8][R90.64+0x10] ;  /* 0x000010085a147981 */ /* 0x001ea8000c1e1900 */
[----:B-----5:R0:W-:Y:S04]  /*0860*/  STS.128 [R85+0x80], R24 ;  /* 0x0000801855007388 */ /* 0x0201e80000000c00 */
[----:B------:R-:W2:Y:S04]  /*0870*/  LDG.E R21, desc[UR8][R90.64+0x14] ;  /* 0x000014085a157981 */ /* 0x000ea8000c1e1900 */
[----:B------:R-:W2:Y:S04]  /*0880*/  LDG.E R22, desc[UR8][R90.64+0x18] ;  /* 0x000018085a167981 */ /* 0x000ea8000c1e1900 */
[----:B------:R-:W2:Y:S04]  /*0890*/  LDG.E R23, desc[UR8][R90.64+0x1c] ;  /* 0x00001c085a177981 */ /* 0x000ea8000c1e1900 */
[----:B------:R1:W-:Y:S04]  /*08a0*/  STS.128 [R85+0x90], R28 ;  /* 0x0000901c55007388 */ /* 0x0003e80000000c00 */
[----:B0-----:R-:W5:Y:S04]  /*08b0*/  LDG.E R24, desc[UR8][R88.64] ;  /* 0x0000000858187981 */ /* 0x001f68000c1e1900 */
[----:B------:R-:W5:Y:S04]  /*08c0*/  LDG.E R25, desc[UR8][R88.64+0x4] ;  /* 0x0000040858197981 */ /* 0x000f68000c1e1900 */
[----:B------:R-:W5:Y:S04]  /*08d0*/  LDG.E R26, desc[UR8][R88.64+0x8] ;  /* 0x00000808581a7981 */ /* 0x000f68000c1e1900 */
[----:B----4-:R0:W-:Y:S04]  /*08e0*/  STS.128 [R85+0xa0], R32 ;  /* 0x0000a02055007388 */ /* 0x0101e80000000c00 */
[----:B------:R-:W5:Y:S04]  /*08f0*/  LDG.E R27, desc[UR8][R88.64+0xc] ;  /* 0x00000c08581b7981 */ /* 0x000f68000c1e1900 */
[----:B-1----:R-:W4:Y:S04]  /*0900*/  LDG.E R28, desc[UR8][R88.64+0x10] ;  /* 0x00001008581c7981 */ /* 0x002f28000c1e1900 */
[----:B------:R-:W4:Y:S04]  /*0910*/  LDG.E R29, desc[UR8][R88.64+0x14] ;  /* 0x00001408581d7981 */ /* 0x000f28000c1e1900 */
[----:B------:R-:W4:Y:S04]  /*0920*/  LDG.E R30, desc[UR8][R88.64+0x18] ;  /* 0x00001808581e7981 */ /* 0x000f28000c1e1900 */
[----:B------:R-:W4:Y:S04]  /*0930*/  LDG.E R31, desc[UR8][R88.64+0x1c] ;  /* 0x00001c08581f7981 */ /* 0x000f28000c1e1900 */
[----:B0-----:R-:W4:Y:S04]  /*0940*/  LDG.E R32, desc[UR8][R86.64] ;  /* 0x0000000856207981 */ /* 0x001f28000c1e1900 */
[----:B------:R-:W4:Y:S04]  /*0950*/  LDG.E R33, desc[UR8][R86.64+0x4] ;  /* 0x0000040856217981 */ /* 0x000f28000c1e1900 */
[----:B------:R-:W4:Y:S04]  /*0960*/  LDG.E R34, desc[UR8][R86.64+0x8] ;  /* 0x0000080856227981 */ /* 0x000f28000c1e1900 */
[----:B------:R-:W4:Y:S04]  /*0970*/  LDG.E R35, desc[UR8][R86.64+0xc] ;  /* 0x00000c0856237981 */ /* 0x000f28000c1e1900 */
[----:B---3--:R1:W-:Y:S04]  /*0980*/  STS.128 [R85+0xd0], R36 ;  /* 0x0000d02455007388 */ /* 0x0083e80000000c00 */
[----:B--2---:R1:W-:Y:S04]  /*0990*/  STS.128 [R85+0xb0], R20 ;  /* 0x0000b01455007388 */ /* 0x0043e80000000c00 */
[----:B-----5:R1:W-:Y:S04]  /*09a0*/  STS.128 [R85+0xe0], R24 ;  /* 0x0000e01855007388 */ /* 0x0203e80000000c00 */
[----:B----4-:R1:W-:Y:S04]  /*09b0*/  STS.128 [R85+0xf0], R28 ;  /* 0x0000f01c55007388 */ /* 0x0103e80000000c00 */
[----:B------:R1:W-:Y:S02]  /*09c0*/  STS.128 [R85+0xc0], R32 ;  /* 0x0000c02055007388 */ /* 0x0003e40000000c00 */
.L_x_2:
[----:B0-----:R-:W-:Y:S05]  /*09d0*/  BSYNC.RECONVERGENT B0 ;  /* 0x0000000000007941 */ /* 0x001fea0003800200 */
.L_x_1:
[----:B-12---:R-:W0:Y:S01]  /*09e0*/  S2R R85, SR_TID.X ;  /* 0x0000000000557919 */ /* 0x006e220000002100 */
[----:B------:R-:W-:Y:S01]  /*09f0*/  BSSY.RECONVERGENT B0, `(.L_x_3) ;  /* 0x000006a000007945 */ /* 0x000fe20003800200 */
[----:B------:R-:W1:Y:S01]  /*0a00*/  S2R R86, SR_TID.Y ;  /* 0x0000000000567919 */ /* 0x000e620000002200 */
[----:B0-----:R-:W-:-:S13]  /*0a10*/  ISETP.NE.AND P1, PT, R85, RZ, PT ;  /* 0x000000ff5500720c */ /* 0x001fda0003f25270 */
[----:B-1----:R-:W-:Y:S05]  /*0a20*/  @P1 BRA `(.L_x_4) ;  /* 0x0000000400981947 */ /* 0x002fea0003800000 */
[----:B------:R-:W0:Y:S01]  /*0a30*/  S2R R21, SR_CTAID.X ;  /* 0x0000000000157919 */ /* 0x000e220000002500 */
[----:B------:R-:W0:Y:S01]  /*0a40*/  LDC R20, c[0x0][0x360] ;  /* 0x0000d800ff147b82 */ /* 0x000e220000000800 */
[----:B------:R-:W1:Y:S07]  /*0a50*/  S2R R36, SR_TID.Y ;  /* 0x0000000000247919 */ /* 0x000e6e0000002200 */
[----:B------:R-:W2:Y:S08]  /*0a60*/  LDC R88, c[0x0][0x3a0] ;  /* 0x0000e800ff587b82 */ /* 0x000eb00000000800 */
[----:B------:R-:W3:Y:S01]  /*0a70*/  LDC.64 R34, c[0x0][0x388] ;  /* 0x0000e200ff227b82 */ /* 0x000ee20000000a00 */
[----:B0-----:R-:W-:-:S04]  /*0a80*/  IMAD R21, R21, R20, RZ ;  /* 0x0000001415157224 */ /* 0x001fc800078e02ff */
[----:B--2---:R-:W-:-:S05]  /*0a90*/  IMAD R21, R88, UR4, R21 ;  /* 0x0000000458157c24 */ /* 0x004fca000f8e0215 */
[----:B-1----:R-:W-:-:S04]  /*0aa0*/  IADD3 R21, PT, PT, R36, R21, RZ ;  /* 0x0000001524157210 */ /* 0x002fc80007ffe0ff */
[----:B------:R-:W-:-:S05]  /*0ab0*/  SHF.L.U32 R21, R21, 0x3, RZ ;  /* 0x0000000315157819 */ /* 0x000fca00000006ff */
[----:B---3--:R-:W-:-:S05]  /*0ac0*/  IMAD.WIDE R34, R21, 0x4, R34 ;  /* 0x0000000415227825 */ /* 0x008fca00078e0222 */
[----:B------:R-:W2:Y:S01]  /*0ad0*/  LDG.E R20, desc[UR8][R34.64] ;  /* 0x0000000822147981 */ /* 0x000ea2000c1e1900 */
        /* <DEDUP_REMOVED lines=13> */
[----:B------:R-:W-:-:S02]  /*0bb0*/  UMOV UR6, 0x400 ;  /* 0x0000040000067882 */ /* 0x000fc40000000000 */
[----:B------:R-:W-:Y:S01]  /*0bc0*/  UIADD3 UR6, UPT, UPT, UR6, 0x1000, URZ ;  /* 0x0000100006067890 */ /* 0x000fe2000fffe0ff */
[----:B------:R-:W-:-:S04]  /*0bd0*/  IMAD.WIDE.U32 R38, R88, 0x4, R32 ;  /* 0x0000000458267825 */ /* 0x000fc800078e0020 */
[----:B------:R-:W-:-:S05]  /*0be0*/  IMAD.WIDE.U32 R90, R88, 0x4, R38 ;  /* 0x00000004585a7825 */ /* 0x000fca00078e0026 */
[----:B------:R-:W5:Y:S04]  /*0bf0*/  LDG.E R34, desc[UR8][R90.64+0x8] ;  /* 0x000008085a227981 */ /* 0x000f68000c1e1900 */
[----:B------:R-:W5:Y:S01]  /*0c00*/  LDG.E R35, desc[UR8][R90.64+0xc] ;  /* 0x00000c085a237981 */ /* 0x000f62000c1e1900 */
[----:B0-----:R-:W-:-:S03]  /*0c10*/  ULEA UR6, UR7, UR6, 0x18 ;  /* 0x0000000607067291 */ /* 0x001fc6000f8ec0ff */
[----:B------:R-:W5:Y:S03]  /*0c20*/  LDG.E R37, desc[UR8][R90.64+0x14] ;  /* 0x000014085a257981 */ /* 0x000f66000c1e1900 */
[----:B------:R-:W-:Y:S01]  /*0c30*/  LEA R87, R36, UR6, 0x5 ;  /* 0x0000000624577c11 */ /* 0x000fe2000f8e28ff */
[C---:B------:R-:W-:Y:S01]  /*0c40*/  IMAD.WIDE.U32 R92, R88.reuse, 0x4, R90 ;  /* 0x00000004585c7825 */ /* 0x040fe200078e005a */
[----:B------:R-:W5:Y:S04]  /*0c50*/  LDG.E R36, desc[UR8][R90.64+0x10] ;  /* 0x000010085a247981 */ /* 0x000f68000c1e1900 */
[----:B--2---:R0:W-:Y:S04]  /*0c60*/  STS.128 [R87], R20 ;  /* 0x0000001457007388 */ /* 0x0041e80000000c00 */
[----:B0-----:R-:W2:Y:S04]  /*0c70*/  LDG.E R20, desc[UR8][R32.64+0x10] ;  /* 0x0000100820147981 */ /* 0x001ea8000c1e1900 */
[----:B------:R-:W2:Y:S04]  /*0c80*/  LDG.E R21, desc[UR8][R32.64+0x14] ;  /* 0x0000140820157981 */ /* 0x000ea8000c1e1900 */
[----:B------:R-:W2:Y:S04]  /*0c90*/  LDG.E R22, desc[UR8][R32.64+0x18] ;  /* 0x0000180820167981 */ /* 0x000ea8000c1e1900 */
[----:B------:R-:W2:Y:S04]  /*0ca0*/  LDG.E R23, desc[UR8][R32.64+0x1c] ;  /* 0x00001c0820177981 */ /* 0x000ea8000c1e1900 */
[----:B---3--:R0:W-:Y:S04]  /*0cb0*/  STS.128 [R87+0x10], R24 ;  /* 0x0000101857007388 */ /* 0x0081e80000000c00 */
[----:B------:R-:W5:Y:S04]  /*0cc0*/  LDG.E R32, desc[UR8][R90.64] ;  /* 0x000000085a207981 */ /* 0x000f68000c1e1900 */
[----:B------:R-:W5:Y:S04]  /*0cd0*/  LDG.E R33, desc[UR8][R90.64+0x4] ;  /* 0x000004085a217981 */ /* 0x000f68000c1e1900 */
[----:B----4-:R1:W-:Y:S04]  /*0ce0*/  STS.128 [R87+0x200], R28 ;  /* 0x0002001c57007388 */ /* 0x0103e80000000c00 */
[----:B0-----:R-:W3:Y:S04]  /*0cf0*/  LDG.E R24, desc[UR8][R38.64] ;  /* 0x0000000826187981 */ /* 0x001ee8000c1e1900 */
[----:B------:R-:W3:Y:S04]  /*0d00*/  LDG.E R25, desc[UR8][R38.64+0x4] ;  /* 0x0000040826197981 */ /* 0x000ee8000c1e1900 */
[----:B------:R-:W3:Y:S04]  /*0d10*/  LDG.E R26, desc[UR8][R38.64+0x8] ;  /* 0x00000808261a7981 */ /* 0x000ee8000c1e1900 */
[----:B------:R-:W3:Y:S04]  /*0d20*/  LDG.E R27, desc[UR8][R38.64+0xc] ;  /* 0x00000c08261b7981 */ /* 0x000ee8000c1e1900 */
[----:B-1----:R-:W4:Y:S04]  /*0d30*/  LDG.E R28, desc[UR8][R38.64+0x10] ;  /* 0x00001008261c7981 */ /* 0x002f28000c1e1900 */
[----:B------:R-:W4:Y:S04]  /*0d40*/  LDG.E R29, desc[UR8][R38.64+0x14] ;  /* 0x00001408261d7981 */ /* 0x000f28000c1e1900 */
[----:B------:R-:W4:Y:S04]  /*0d50*/  LDG.E R30, desc[UR8][R38.64+0x18] ;  /* 0x00001808261e7981 */ /* 0x000f28000c1e1900 */
[----:B------:R-:W4:Y:S04]  /*0d60*/  LDG.E R31, desc[UR8][R38.64+0x1c] ;  /* 0x00001c08261f7981 */ /* 0x000f28000c1e1900 */
[----:B------:R-:W4:Y:S04]  /*0d70*/  LDG.E R38, desc[UR8][R90.64+0x18] ;  /* 0x000018085a267981 */ /* 0x000f28000c1e1900 */
[----:B------:R0:W4:Y:S04]  /*0d80*/  LDG.E R39, desc[UR8][R90.64+0x1c] ;  /* 0x00001c085a277981 */ /* 0x000128000c1e1900 */
[----:B--2---:R1:W-:Y:S04]  /*0d90*/  STS.128 [R87+0x210], R20 ;  /* 0x0002101457007388 */ /* 0x0043e80000000c00 */
[----:B-----5:R2:W-:Y:S04]  /*0da0*/  STS.128 [R87+0x600], R32 ;  /* 0x0006002057007388 */ /* 0x0205e80000000c00 */
[----:B-1----:R-:W5:Y:S04]  /*0db0*/  LDG.E R20, desc[UR8][R92.64] ;  /* 0x000000085c147981 */ /* 0x002f68000c1e1900 */
[----:B------:R-:W5:Y:S04]  /*0dc0*/  LDG.E R21, desc[UR8][R92.64+0x4] ;  /* 0x000004085c157981 */ /* 0x000f68000c1e1900 */
[----:B------:R-:W5:Y:S01]  /*0dd0*/  LDG.E R22, desc[UR8][R92.64+0x8] ;  /* 0x000008085c167981 */ /* 0x000f62000c1e1900 */
[----:B--2---:R-:W-:-:S03]  /*0de0*/  IMAD.WIDE.U32 R32, R88, 0x4, R92 ;  /* 0x0000000458207825 */ /* 0x004fc600078e005c */
[----:B------:R-:W5:Y:S04]  /*0df0*/  LDG.E R23, desc[UR8][R92.64+0xc] ;  /* 0x00000c085c177981 */ /* 0x000f68000c1e1900 */
[----:B---3--:R1:W-:Y:S04]  /*0e00*/  STS.128 [R87+0x400], R24 ;  /* 0x0004001857007388 */ /* 0x0083e80000000c00 */
[----:B----4-:R2:W-:Y:S04]  /*0e10*/  STS.128 [R87+0x410], R28 ;  /* 0x0004101c57007388 */ /* 0x0105e80000000c00 */
[----:B-1----:R-:W3:Y:S04]  /*0e20*/  LDG.E R24, desc[UR8][R92.64+0x10] ;  /* 0x000010085c187981 */ /* 0x002ee8000c1e1900 */
[----:B------:R-:W3:Y:S04]  /*0e30*/  LDG.E R25, desc[UR8][R92.64+0x14] ;  /* 0x000014085c197981 */ /* 0x000ee8000c1e1900 */
[----:B------:R-:W3:Y:S04]  /*0e40*/  LDG.E R26, desc[UR8][R92.64+0x18] ;  /* 0x000018085c1a7981 */ /* 0x000ee8000c1e1900 */
[----:B------:R-:W3:Y:S04]  /*0e50*/  LDG.E R27, desc[UR8][R92.64+0x1c] ;  /* 0x00001c085c1b7981 */ /* 0x000ee8000c1e1900 */
[----:B--2---:R-:W2:Y:S04]  /*0e60*/  LDG.E R28, desc[UR8][R32.64] ;  /* 0x00000008201c7981 */ /* 0x004ea8000c1e1900 */
[----:B------:R-:W2:Y:S04]  /*0e70*/  LDG.E R29, desc[UR8][R32.64+0x4] ;  /* 0x00000408201d7981 */ /* 0x000ea8000c1e1900 */
[----:B------:R-:W2:Y:S04]  /*0e80*/  LDG.E R30, desc[UR8][R32.64+0x8] ;  /* 0x00000808201e7981 */ /* 0x000ea8000c1e1900 */
[----:B------:R-:W2:Y:S01]  /*0e90*/  LDG.E R31, desc[UR8][R32.64+0xc] ;  /* 0x00000c08201f7981 */ /* 0x000ea2000c1e1900 */
[----:B0-----:R-:W-:-:S04]  /*0ea0*/  IMAD.WIDE.U32 R90, R88, 0x4, R32 ;  /* 0x00000004585a7825 */ /* 0x001fc800078e0020 */
[----:B------:R-:W-:Y:S01]  /*0eb0*/  IMAD.WIDE.U32 R88, R88, 0x4, R90 ;  /* 0x0000000458587825 */ /* 0x000fe200078e005a */
[----:B------:R0:W-:Y:S04]  /*0ec0*/  STS.128 [R87+0x610], R36 ;  /* 0x0006102457007388 */ /* 0x0001e80000000c00 */
[----:B------:R-:W4:Y:S04]  /*0ed0*/  LDG.E R34, desc[UR8][R88.64+0x8] ;  /* 0x0000080858227981 */ /* 0x000f28000c1e1900 */
[----:B------:R-:W4:Y:S04]  /*0ee0*/  LDG.E R35, desc[UR8][R88.64+0xc] ;  /* 0x00000c0858237981 */ /* 0x000f28000c1e1900 */
[----:B0-----:R-:W4:Y:S04]  /*0ef0*/  LDG.E R36, desc[UR8][R88.64+0x10] ;  /* 0x0000100858247981 */ /* 0x001f28000c1e1900 */
[----:B------:R-:W4:Y:S04]  /*0f00*/  LDG.E R37, desc[UR8][R88.64+0x14] ;  /* 0x0000140858257981 */ /* 0x000f28000c1e1900 */
[----:B------:R-:W4:Y:S04]  /*0f10*/  LDG.E R38, desc[UR8][R88.64+0x18] ;  /* 0x0000180858267981 */ /* 0x000f28000c1e1900 */
[----:B------:R-:W4:Y:S04]  /*0f20*/  LDG.E R39, desc[UR8][R88.64+0x1c] ;  /* 0x00001c0858277981 */ /* 0x000f28000c1e1900 */
[----:B-----5:R0:W-:Y:S04]  /*0f30*/  STS.128 [R87+0x800], R20 ;  /* 0x0008001457007388 */ /* 0x0201e80000000c00 */
[----:B0-----:R-:W5:Y:S04]  /*0f40*/  LDG.E R20, desc[UR8][R32.64+0x10] ;  /* 0x0000100820147981 */ /* 0x001f68000c1e1900 */
[----:B------:R-:W5:Y:S04]  /*0f50*/  LDG.E R21, desc[UR8][R32.64+0x14] ;  /* 0x0000140820157981 */ /* 0x000f68000c1e1900 */
[----:B------:R-:W5:Y:S04]  /*0f60*/  LDG.E R22, desc[UR8][R32.64+0x18] ;  /* 0x0000180820167981 */ /* 0x000f68000c1e1900 */
[----:B------:R-:W5:Y:S04]  /*0f70*/  LDG.E R23, desc[UR8][R32.64+0x1c] ;  /* 0x00001c0820177981 */ /* 0x000f68000c1e1900 */
[----:B---3--:R0:W-:Y:S04]  /*0f80*/  STS.128 [R87+0x810], R24 ;  /* 0x0008101857007388 */ /* 0x0081e80000000c00 */
[----:B------:R-:W3:Y:S04]  /*0f90*/  LDG.E R32, desc[UR8][R88.64] ;  /* 0x0000000858207981 */ /* 0x000ee8000c1e1900 */
[----:B------:R-:W3:Y:S04]  /*0fa0*/  LDG.E R33, desc[UR8][R88.64+0x4] ;  /* 0x0000040858217981 */ /* 0x000ee8000c1e1900 */
[----:B--2---:R1:W-:Y:S04]  /*0fb0*/  STS.128 [R87+0xa00], R28 ;  /* 0x000a001c57007388 */ /* 0x0043e80000000c00 */
[----:B0-----:R-:W2:Y:S04]  /*0fc0*/  LDG.E R24, desc[UR8][R90.64] ;  /* 0x000000085a187981 */ /* 0x001ea8000c1e1900 */
[----:B------:R-:W2:Y:S04]  /*0fd0*/  LDG.E R25, desc[UR8][R90.64+0x4] ;  /* 0x000004085a197981 */ /* 0x000ea8000c1e1900 */
[----:B------:R-:W2:Y:S04]  /*0fe0*/  LDG.E R26, desc[UR8][R90.64+0x8] ;  /* 0x000008085a1a7981 */ /* 0x000ea8000c1e1900 */
[----:B------:R-:W2:Y:S04]  /*0ff0*/  LDG.E R27, desc[UR8][R90.64+0xc] ;  /* 0x00000c085a1b7981 */ /* 0x000ea8000c1e1900 */
[----:B-1----:R-:W2:Y:S04]  /*1000*/  LDG.E R28, desc[UR8][R90.64+0x10] ;  /* 0x000010085a1c7981 */ /* 0x002ea8000c1e1900 */
[----:B------:R-:W2:Y:S04]  /*1010*/  LDG.E R29, desc[UR8][R90.64+0x14] ;  /* 0x000014085a1d7981 */ /* 0x000ea8000c1e1900 */
[----:B------:R-:W2:Y:S04]  /*1020*/  LDG.E R30, desc[UR8][R90.64+0x18] ;  /* 0x000018085a1e7981 */ /* 0x000ea8000c1e1900 */
[----:B------:R-:W2:Y:S04]  /*1030*/  LDG.E R31, desc[UR8][R90.64+0x1c] ;  /* 0x00001c085a1f7981 */ /* 0x000ea8000c1e1900 */
[----:B----4-:R0:W-:Y:S04]  /*1040*/  STS.128 [R87+0xe10], R36 ;  /* 0x000e102457007388 */ /* 0x0101e80000000c00 */
[----:B-----5:R0:W-:Y:S04]  /*1050*/  STS.128 [R87+0xa10], R20 ;  /* 0x000a101457007388 */ /* 0x0201e80000000c00 */
[----:B---3--:R0:W-:Y:S04]  /*1060*/  STS.128 [R87+0xe00], R32 ;  /* 0x000e002057007388 */ /* 0x0081e80000000c00 */
[----:B--2---:R0:W-:Y:S04]  /*1070*/  STS.128 [R87+0xc00], R24 ;  /* 0x000c001857007388 */ /* 0x0041e80000000c00 */
[----:B------:R0:W-:Y:S02]  /*1080*/  STS.128 [R87+0xc10], R28 ;  /* 0x000c101c57007388 */ /* 0x0001e40000000c00 */
.L_x_4:
[----:B------:R-:W-:Y:S05]  /*1090*/  BSYNC.RECONVERGENT B0 ;  /* 0x0000000000007941 */ /* 0x000fea0003800200 */
.L_x_3:
[----:B------:R-:W1:Y:S08]  /*10a0*/  S2UR UR7, SR_CgaCtaId ;  /* 0x00000000000779c3 */ /* 0x000e700000008800 */
[----:B------:R-:W-:Y:S06]  /*10b0*/  BAR.SYNC.DEFER_BLOCKING 0x0 ;  /* 0x0000000000007b1d */ /* 0x000fec0000010000 */
[----:B------:R-:W-:-:S02]  /*10c0*/  UMOV UR6, 0x400 ;  /* 0x0000040000067882 */ /* 0x000fc40000000000 */
[----:B-1----:R-:W-:Y:S02]  /*10d0*/  ULEA UR10, UR7, UR6, 0x18 ;  /* 0x00000006070a7291 */ /* 0x002fe4000f8ec0ff */
[----:B------:R-:W-:-:S04]  /*10e0*/  UIADD3 UR6, UPT, UPT, UR6, 0x1000, URZ ;  /* 0x0000100006067890 */ /* 0x000fc8000fffe0ff */
[----:B------:R-:W-:Y:S01]  /*10f0*/  ULEA UR6, UR7, UR6, 0x18 ;  /* 0x0000000607067291 */ /* 0x000fe2000f8ec0ff */
[----:B------:R-:W-:-:S04]  /*1100*/  LEA R86, R86, UR10, 0x8 ;  /* 0x0000000a56567c11 */ /* 0x000fc8000f8e40ff */
[----:B------:R-:W-:Y:S02]  /*1110*/  IADD3 R86, PT, PT, R86, 0x80, RZ ;  /* 0x0000008056567810 */ /* 0x000fe40007ffe0ff */
[----:B0-----:R-:W-:Y:S01]  /*1120*/  LEA R35, R85, UR6, 0x5 ;  /* 0x0000000655237c11 */ /* 0x001fe2000f8e28ff */
[----:B------:R-:W-:-:S06]  /*1130*/  UMOV UR6, 0x10 ;  /* 0x0000001000067882 */ /* 0x000fcc0000000000 */
.L_x_5:
[----:B------:R-:W-:Y:S04]  /*1140*/  LDS R29, [R86+-0x80] ;  /* 0xffff8000561d7984 */ /* 0x000fe80000000800 */
[----:B------:R-:W0:Y:S04]  /*1150*/  LDS.128 R20, [R35+UR6+-0x10] ;  /* 0xfffff00623147984 */ /* 0x000e280008000c00 */
[----:B------:R-:W1:Y:S01]  /*1160*/  LDS.128 R24, [R35+UR6] ;  /* 0x0000000623187984 */ /* 0x000e620008000c00 */
[----:B------:R-:W-:-:S03]  /*1170*/  UIADD3 UR6, UPT, UPT, UR6, 0x200, URZ ;  /* 0x0000020006067890 */ /* 0x000fc6000fffe0ff */
[----:B------:R-:W2:Y:S01]  /*1180*/  LDS R31, [R86+-0x60] ;  /* 0xffffa000561f7984 */ /* 0x000ea20000000800 */
[----:B------:R-:W-:-:S03]  /*1190*/  UISETP.NE.AND UP0, UPT, UR6, 0x1010, UPT ;  /* 0x000010100600788c */ /* 0x000fc6000bf05270 */
[----:B------:R-:W3:Y:S04]  /*11a0*/  LDS R33, [R86+-0x40] ;  /* 0xffffc00056217984 */ /* 0x000ee80000000800 */
[----:B------:R-:W4:Y:S04]  /*11b0*/  LDS R28, [R86+-0x20] ;  /* 0xffffe000561c7984 */ /* 0x000f280000000800 */
[----:B------:R-:W5:Y:S04]  /*11c0*/  LDS R30, [R86] ;  /* 0x00000000561e7984 */ /* 0x000f680000000800 */
[----:B------:R-:W5:Y:S04]  /*11d0*/  LDS R32, [R86+0x20] ;  /* 0x0000200056207984 */ /* 0x000f680000000800 */
[----:B------:R-:W5:Y:S04]  /*11e0*/  LDS R34, [R86+0x40] ;  /* 0x0000400056227984 */ /* 0x000f680000000800 */
[----:B------:R-:W5:Y:S01]  /*11f0*/  LDS R36, [R86+0x60] ;  /* 0x0000600056247984 */ /* 0x000f620000000800 */
[C---:B0-----:R-:W-:Y:S01]  /*1200*/  FFMA R18, R29.reuse, R20, R18 ;  /* 0x000000141d127223 */ /* 0x041fe20000000012 */
[C---:B------:R-:W-:Y:S01]  /*1210*/  FFMA R17, R29.reuse, R21, R17 ;  /* 0x000000151d117223 */ /* 0x040fe20000000011 */
[C---:B------:R-:W-:Y:S01]  /*1220*/  FFMA R16, R29.reuse, R22, R16 ;  /* 0x000000161d107223 */ /* 0x040fe20000000010 */
[C---:B------:R-:W-:Y:S01]  /*1230*/  FFMA R15, R29.reuse, R23, R15 ;  /* 0x000000171d0f7223 */ /* 0x040fe2000000000f */
[C---:B-1----:R-:W-:Y:S01]  /*1240*/  FFMA R14, R29.reuse, R24, R14 ;  /* 0x000000181d0e7223 */ /* 0x042fe2000000000e */
[C---:B------:R-:W-:Y:S01]  /*1250*/  FFMA R13, R29.reuse, R25, R13 ;  /* 0x000000191d0d7223 */ /* 0x040fe2000000000d */
[C---:B------:R-:W-:Y:S01]  /*1260*/  FFMA R12, R29.reuse, R26, R12 ;  /* 0x0000001a1d0c7223 */ /* 0x040fe2000000000c */
[----:B------:R-:W-:Y:S01]  /*1270*/  FFMA R11, R29, R27, R11 ;  /* 0x0000001b1d0b7223 */ /* 0x000fe2000000000b */
[C---:B--2---:R-:W-:Y:S01]  /*1280*/  FFMA R10, R31.reuse, R20, R10 ;  /* 0x000000141f0a7223 */ /* 0x044fe2000000000a */
[C---:B------:R-:W-:Y:S01]  /*1290*/  FFMA R9, R31.reuse, R21, R9 ;  /* 0x000000151f097223 */ /* 0x040fe20000000009 */
[C---:B------:R-:W-:Y:S01]  /*12a0*/  FFMA R8, R31.reuse, R22, R8 ;  /* 0x000000161f087223 */ /* 0x040fe20000000008 */
[C---:B------:R-:W-:Y:S01]  /*12b0*/  FFMA R7, R31.reuse, R23, R7 ;  /* 0x000000171f077223 */ /* 0x040fe20000000007 */
[C---:B------:R-:W-:Y:S01]  /*12c0*/  FFMA R6, R31.reuse, R24, R6 ;  /* 0x000000181f067223 */ /* 0x040fe20000000006 */
[C---:B------:R-:W-:Y:S01]  /*12d0*/  FFMA R5, R31.reuse, R25, R5 ;  /* 0x000000191f057223 */ /* 0x040fe20000000005 */
[C---:B------:R-:W-:Y:S01]  /*12e0*/  FFMA R4, R31.reuse, R26, R4 ;  /* 0x0000001a1f047223 */ /* 0x040fe20000000004 */
[----:B------:R-:W-:Y:S01]  /*12f0*/  FFMA R3, R31, R27, R3 ;  /* 0x0000001b1f037223 */ /* 0x000fe20000000003 */
[C---:B---3--:R-:W-:Y:S01]  /*1300*/  FFMA R2, R33.reuse, R20, R2 ;  /* 0x0000001421027223 */ /* 0x048fe20000000002 */
[C---:B------:R-:W-:Y:S01]  /*1310*/  FFMA R0, R33.reuse, R21, R0 ;  /* 0x0000001521007223 */ /* 0x040fe20000000000 */
[C---:B------:R-:W-:Y:S01]  /*1320*/  FFMA R19, R33.reuse, R22, R19 ;  /* 0x0000001621137223 */ /* 0x040fe20000000013 */
[C---:B------:R-:W-:Y:S01]  /*1330*/  FFMA R40, R33.reuse, R23, R40 ;  /* 0x0000001721287223 */ /* 0x040fe20000000028 */
[C---:B------:R-:W-:Y:S01]  /*1340*/  FFMA R41, R33.reuse, R24, R41 ;  /* 0x0000001821297223 */ /* 0x040fe20000000029 */
[C---:B------:R-:W-:Y:S01]  /*1350*/  FFMA R42, R33.reuse, R25, R42 ;  /* 0x00000019212a7223 */ /* 0x040fe2000000002a */
[C---:B------:R-:W-:Y:S01]  /*1360*/  FFMA R43, R33.reuse, R26, R43 ;  /* 0x0000001a212b7223 */ /* 0x040fe2000000002b */
[----:B------:R-:W-:Y:S01]  /*1370*/  FFMA R44, R33, R27, R44 ;  /* 0x0000001b212c7223 */ /* 0x000fe2000000002c */
[C---:B----4-:R-:W-:Y:S01]  /*1380*/  FFMA R45, R28.reuse, R20, R45 ;  /* 0x000000141c2d7223 */ /* 0x050fe2000000002d */
[C---:B------:R-:W-:Y:S01]  /*1390*/  FFMA R46, R28.reuse, R21, R46 ;  /* 0x000000151c2e7223 */ /* 0x040fe2000000002e */
[C---:B------:R-:W-:Y:S01]  /*13a0*/  FFMA R47, R28.reuse, R22, R47 ;  /* 0x000000161c2f7223 */ /* 0x040fe2000000002f */
[C---:B------:R-:W-:Y:S01]  /*13b0*/  FFMA R48, R28.reuse, R23, R48 ;  /* 0x000000171c307223 */ /* 0x040fe20000000030 */
[C---:B------:R-:W-:Y:S01]  /*13c0*/  FFMA R49, R28.reuse, R24, R49 ;  /* 0x000000181c317223 */ /* 0x040fe20000000031 */
[C---:B------:R-:W-:Y:S01]  /*13d0*/  FFMA R50, R28.reuse, R25, R50 ;  /* 0x000000191c327223 */ /* 0x040fe20000000032 */
[C---:B------:R-:W-:Y:S01]  /*13e0*/  FFMA R51, R28.reuse, R26, R51 ;  /* 0x0000001a1c337223 */ /* 0x040fe20000000033 */
[----:B------:R-:W-:Y:S01]  /*13f0*/  FFMA R52, R28, R27, R52 ;  /* 0x0000001b1c347223 */ /* 0x000fe20000000034 */
[C---:B-----5:R-:W-:Y:S01]  /*1400*/  FFMA R53, R30.reuse, R20, R53 ;  /* 0x000000141e357223 */ /* 0x060fe20000000035 */
[C---:B------:R-:W-:Y:S01]  /*1410*/  FFMA R54, R30.reuse, R21, R54 ;  /* 0x000000151e367223 */ /* 0x040fe20000000036 */
[C---:B------:R-:W-:Y:S01]  /*1420*/  FFMA R55, R30.reuse, R22, R55 ;  /* 0x000000161e377223 */ /* 0x040fe20000000037 */
[C---:B------:R-:W-:Y:S01]  /*1430*/  FFMA R56, R30.reuse, R23, R56 ;  /* 0x000000171e387223 */ /* 0x040fe20000000038 */
[C---:B------:R-:W-:Y:S01]  /*1440*/  FFMA R57, R30.reuse, R24, R57 ;  /* 0x000000181e397223 */ /* 0x040fe20000000039 */
[C---:B------:R-:W-:Y:S01]  /*1450*/  FFMA R58, R30.reuse, R25, R58 ;  /* 0x000000191e3a7223 */ /* 0x040fe2000000003a */
[C---:B------:R-:W-:Y:S01]  /*1460*/  FFMA R59, R30.reuse, R26, R59 ;  /* 0x0000001a1e3b7223 */ /* 0x040fe2000000003b */
[----:B------:R-:W-:Y:S01]  /*1470*/  FFMA R60, R30, R27, R60 ;  /* 0x0000001b1e3c7223 */ /* 0x000fe2000000003c */
[C---:B------:R-:W-:Y:S01]  /*1480*/  FFMA R61, R32.reuse, R20, R61 ;  /* 0x00000014203d7223 */ /* 0x040fe2000000003d */
        /* <DEDUP_REMOVED lines=23> */
[----:B------:R-:W-:Y:S01]  /*1600*/  IADD3 R86, PT, PT, R86, 0x4, RZ ;  /* 0x0000000456567810 */ /* 0x000fe20007ffe0ff */
[----:B------:R-:W-:Y:S06]  /*1610*/  BRA.U UP0, `(.L_x_5) ;  /* 0xfffffff900c87547 */ /* 0x000fec000b83ffff */
[----:B------:R-:W-:Y:S01]  /*1620*/  BAR.SYNC.DEFER_BLOCKING 0x0 ;  /* 0x0000000000007b1d */ /* 0x000fe20000010000 */
[----:B------:R-:W-:-:S04]  /*1630*/  UIADD3 UR4, UPT, UPT, UR4, 0x1, URZ ;  /* 0x0000000104047890 */ /* 0x000fc8000fffe0ff */
[----:B------:R-:W-:-:S09]  /*1640*/  UISETP.NE.AND UP0, UPT, UR4, UR5, UPT ;  /* 0x000000050400728c */ /* 0x000fd2000bf05270 */
[----:B------:R-:W-:Y:S05]  /*1650*/  BRA.U UP0, `(.L_x_6) ;  /* 0xffffffed00207547 */ /* 0x000fea000b83ffff */
.L_x_0:
[----:B------:R-:W1:Y:S01]  /*1660*/  S2R R25, SR_TID.Y ;  /* 0x0000000000197919 */ /* 0x000e620000002200 */
[----:B------:R-:W1:Y:S01]  /*1670*/  LDC R22, c[0x0][0x364] ;  /* 0x0000d900ff167b82 */ /* 0x000e620000000800 */
[----:B------:R-:W2:Y:S07]  /*1680*/  S2R R24, SR_TID.X ;  /* 0x0000000000187919 */ /* 0x000eae0000002100 */
[----:B------:R-:W1:Y:S08]  /*1690*/  S2UR UR6, SR_CTAID.Y ;  /* 0x00000000000679c3 */ /* 0x000e700000002600 */
[----:B------:R-:W2:Y:S08]  /*16a0*/  S2UR UR7, SR_CTAID.X ;  /* 0x00000000000779c3 */ /* 0x000eb00000002500 */
[----:B------:R-:W2:Y:S08]  /*16b0*/  LDC R23, c[0x0][0x360] ;  /* 0x0000d800ff177b82 */ /* 0x000eb00000000800 */
[----:B------:R-:W3:Y:S01]  /*16c0*/  LDC R27, c[0x0][0x3a0] ;  /* 0x0000e800ff1b7b82 */ /* 0x000ee20000000800 */
[----:B-1----:R-:W-:-:S07]  /*16d0*/  IMAD R22, R22, UR6, R25 ;  /* 0x0000000616167c24 */ /* 0x002fce000f8e0219 */
[----:B------:R-:W1:Y:S01]  /*16e0*/  LDC.64 R20, c[0x0][0x390] ;  /* 0x0000e400ff147b82 */ /* 0x000e620000000a00 */
[----:B--2---:R-:W-:-:S04]  /*16f0*/  IMAD R23, R23, UR7, R24 ;  /* 0x0000000717177c24 */ /* 0x004fc8000f8e0218 */
[----:B---3--:R-:W-:-:S05]  /*1700*/  IMAD R23, R22, R27, R23 ;  /* 0x0000001b16177224 */ /* 0x008fca00078e0217 */
[----:B------:R-:W-:-:S05]  /*1710*/  SHF.L.U32 R23, R23, 0x3, RZ ;  /* 0x0000000317177819 */ /* 0x000fca00000006ff */
[----:B-1----:R-:W-:-:S05]  /*1720*/  IMAD.WIDE R20, R23, 0x4, R20 ;  /* 0x0000000417147825 */ /* 0x002fca00078e0214 */
[----:B0-----:R-:W-:Y:S04]  /*1730*/  STG.E desc[UR8][R20.64+0x4], R17 ;  /* 0x0000041114007986 */ /* 0x001fe8000c101908 */
[----:B------:R0:W-:Y:S04]  /*1740*/  STG.E desc[UR8][R20.64+0x8], R16 ;  /* 0x0000081014007986 */ /* 0x0001e8000c101908 */
[----:B------:R-:W-:Y:S04]  /*1750*/  STG.E desc[UR8][R20.64], R18 ;  /* 0x0000001214007986 */ /* 0x000fe8000c101908 */
[----:B------:R-:W-:Y:S01]  /*1760*/  STG.E desc[UR8][R20.64+0xc], R15 ;  /* 0x00000c0f14007986 */ /* 0x000fe2000c101908 */
[----:B0-----:R-:W-:-:S03]  /*1770*/  IMAD.WIDE R16, R27, 0x4, R20 ;  /* 0x000000041b107825 */ /* 0x001fc600078e0214 */
[----:B------:R-:W-:Y:S04]  /*1780*/  STG.E desc[UR8][R20.64+0x10], R14 ;  /* 0x0000100e14007986 */ /* 0x000fe8000c101908 */
[----:B------:R-:W-:Y:S01]  /*1790*/  STG.E desc[UR8][R20.64+0x14], R13 ;  /* 0x0000140d14007986 */ /* 0x000fe2000c101908 */
[----:B------:R-:W-:-:S03]  /*17a0*/  IMAD.WIDE R22, R27, 0x4, R16 ;  /* 0x000000041b167825 */ /* 0x000fc600078e0210 */
[----:B------:R-:W-:Y:S04]  /*17b0*/  STG.E desc[UR8][R20.64+0x18], R12 ;  /* 0x0000180c14007986 */ /* 0x000fe8000c101908 */
[----:B------:R-:W-:Y:S04]  /*17c0*/  STG.E desc[UR8][R20.64+0x1c], R11 ;  /* 0x00001c0b14007986 */ /* 0x000fe8000c101908 */
[----:B------:R-:W-:Y:S04]  /*17d0*/  STG.E desc[UR8][R16.64+0x4], R9 ;  /* 0x0000040910007986 */ /* 0x000fe8000c101908 */
[----:B------:R0:W-:Y:S04]  /*17e0*/  STG.E desc[UR8][R16.64+0x8], R8 ;  /* 0x0000080810007986 */ /* 0x0001e8000c101908 */
[----:B------:R-:W-:Y:S04]  /*17f0*/  STG.E desc[UR8][R16.64], R10 ;  /* 0x0000000a10007986 */ /* 0x000fe8000c101908 */
[----:B------:R-:W-:Y:S01]  /*1800*/  STG.E desc[UR8][R16.64+0xc], R7 ;  /* 0x00000c0710007986 */ /* 0x000fe2000c101908 */
[----:B0-----:R-:W-:-:S03]  /*1810*/  IMAD.WIDE R8, R27, 0x4, R22 ;  /* 0x000000041b087825 */ /* 0x001fc600078e0216 */
[----:B------:R-:W-:Y:S04]  /*1820*/  STG.E desc[UR8][R16.64+0x10], R6 ;  /* 0x0000100610007986 */ /* 0x000fe8000c101908 */
        /* <DEDUP_REMOVED lines=8> */
[----:B------:R-:W-:Y:S01]  /*18b0*/  STG.E desc[UR8][R22.64+0x10], R41 ;  /* 0x0000102916007986 */ /* 0x000fe2000c101908 */
[----:B------:R-:W-:-:S03]  /*18c0*/  IMAD.WIDE R4, R27, 0x4, R2 ;  /* 0x000000041b047825 */ /* 0x000fc600078e0202 */
[----:B------:R-:W-:Y:S01]  /*18d0*/  STG.E desc[UR8][R22.64+0x14], R42 ;  /* 0x0000142a16007986 */ /* 0x000fe2000c101908 */
[----:B------:R-:W-:-:S03]  /*18e0*/  IMAD.WIDE R6, R27, 0x4, R4 ;  /* 0x000000041b067825 */ /* 0x000fc600078e0204 */
[----:B------:R-:W-:Y:S04]  /*18f0*/  STG.E desc[UR8][R22.64+0x18], R43 ;  /* 0x0000182b16007986 */ /* 0x000fe8000c101908 */
        /* <DEDUP_REMOVED lines=41> */
[----:B------:R-:W-:Y:S01]  /*1b90*/  STG.E desc[UR8][R2.64+0x1c], R84 ;  /* 0x00001c5402007986 */ /* 0x000fe2000c101908 */
[----:B------:R-:W-:Y:S05]  /*1ba0*/  EXIT ;  /* 0x000000000000794d */ /* 0x000fea0003800000 */
.L_x_7:
[----:B------:R-:W-:-:S00]  /*1bb0*/  BRA `(.L_x_7) ;  /* 0xfffffffc00fc7947 */ /* 0x000fc0000383ffff */
[----:B------:R-:W-:-:S00]  /*1bc0*/  NOP ;  /* 0x0000000000007918 */ /* 0x000fc00000000000 */
        /* <DEDUP_REMOVED lines=11> */
.L_x_17:


//--------------------- .text._Z17MatrixMulV2KernelPfS_S_iii --------------------------
	.section	.text._Z17MatrixMulV2KernelPfS_S_iii,"ax",@progbits
	.align	128
        .global         _Z17MatrixMulV2KernelPfS_S_iii
        .type           _Z17MatrixMulV2KernelPfS_S_iii,@function
        .size           _Z17MatrixMulV2KernelPfS_S_iii,(.L_x_18 - _Z17MatrixMulV2KernelPfS_S_iii)
        .other          _Z17MatrixMulV2KernelPfS_S_iii,@"STO_CUDA_ENTRY STV_DEFAULT"
_Z17MatrixMulV2KernelPfS_S_iii:
.text._Z17MatrixMulV2KernelPfS_S_iii:
[----:B------:R-:W-:Y:S01]  /*0000*/  LDC R1, c[0x0][0x37c] ;  /* 0x0000df00ff017b82 */ /* 0x000fe20000000800 */
[----:B------:R-:W0:Y:S01]  /*0010*/  LDCU UR6, c[0x0][0x3a0] ;  /* 0x00007400ff0677ac */ /* 0x000e220008000800 */
[----:B------:R-:W1:Y:S06]  /*0020*/  S2R R2, SR_TID.Y ;  /* 0x0000000000027919 */ /* 0x000e6c0000002200 */
[----:B------:R-:W1:Y:S01]  /*0030*/  LDC R3, c[0x0][0x360] ;  /* 0x0000d800ff037b82 */ /* 0x000e620000000800 */
[----:B------:R-:W-:Y:S01]  /*0040*/  HFMA2 R11, -RZ, RZ, 0, 0 ;  /* 0x00000000ff0b7431 */ /* 0x000fe200000001ff */
[----:B------:R-:W2:Y:S01]  /*0050*/  LDCU.64 UR8, c[0x0][0x358] ;  /* 0x00006b00ff0877ac */ /* 0x000ea20008000a00 */
[----:B------:R-:W3:Y:S05]  /*0060*/  S2R R0, SR_TID.X ;  /* 0x0000000000007919 */ /* 0x000eea0000002100 */
[----:B------:R-:W-:Y:S08]  /*0070*/  S2UR UR4, SR_CTAID.X ;  /* 0x00000000000479c3 */ /* 0x000ff00000002500 */
[----:B------:R-:W1:Y:S01]  /*0080*/  S2UR UR5, SR_CTAID.Y ;  /* 0x00000000000579c3 */ /* 0x000e620000002600 */
[----:B0-----:R-:W-:-:S04]  /*0090*/  MOV R10, UR6 ;  /* 0x00000006000a7c02 */ /* 0x001fc80008000f00 */
[----:B------:R-:W-:-:S03]  /*00a0*/  ISETP.GE.AND P0, PT, R10, 0x8, PT ;  /* 0x000000080a00780c */ /* 0x000fc60003f06270 */
[----:B------:R-:W3:Y:S01]  /*00b0*/  LDC R23, c[0x0][0x364] ;  /* 0x0000d900ff177b82 */ /* 0x000ee20000000800 */
[----:B-1----:R-:W-:Y:S02]  /*00c0*/  IMAD R22, R3, UR5, R2 ;  /* 0x0000000503167c24 */ /* 0x002fe4000f8e0202 */
[----:B---3--:R-:W-:-:S07]  /*00d0*/  IMAD R23, R23, UR4, R0 ;  /* 0x0000000417177c24 */ /* 0x008fce000f8e0200 */
[----:B--2---:R-:W-:Y:S05]  /*00e0*/  @!P0 BRA `(.L_x_8) ;  /* 0x0000000400fc8947 */ /* 0x004fea0003800000 */
[----:B------:R-:W0:Y:S01]  /*00f0*/  S2UR UR6, SR_CgaCtaId ;  /* 0x00000000000679c3 */ /* 0x000e220000008800 */
[----:B------:R-:W-:Y:S01]  /*0100*/  LOP3.LUT R3, R10, 0x7ffffff8, RZ, 0xc0, !PT ;  /* 0x7ffffff80a037812 */ /* 0x000fe200078ec0ff */
[----:B------:R-:W-:Y:S01]  /*0110*/  UMOV UR4, 0x400 ;  /* 0x0000040000047882 */ /* 0x000fe20000000000 */
[----:B------:R-:W-:Y:S01]  /*0120*/  SHF.R.S32.HI R5, RZ, 0x1f, R10 ;  /* 0x0000001fff057819 */ /* 0x000fe2000001140a */
[----:B------:R-:W-:Y:S01]  /*0130*/  UIADD3 UR5, UPT, UPT, UR4, 0x1000, URZ ;  /* 0x0000100004057890 */ /* 0x000fe2000fffe0ff */
[----:B------:R-:W-:Y:S01]  /*0140*/  ISETP.NE.AND P0, PT, R3, 0x8, PT ;  /* 0x000000080300780c */ /* 0x000fe20003f05270 */
[-C--:B------:R-:W-:Y:S01]  /*0150*/  IMAD R3, R22, R10.reuse, R0 ;  /* 0x0000000a16037224 */ /* 0x080fe200078e0200 */
[----:B------:R-:W-:Y:S02]  /*0160*/  LEA.HI R4, R5, R10, RZ, 0x3 ;  /* 0x0000000a05047211 */ /* 0x000fe400078f18ff */
[----:B------:R-:W-:Y:S02]  /*0170*/  MOV R11, RZ ;  /* 0x000000ff000b7202 */ /* 0x000fe40000000f00 */
[----:B------:R-:W-:-:S02]  /*0180*/  MOV R14, RZ ;  /* 0x000000ff000e7202 */ /* 0x000fc40000000f00 */
[----:B------:R-:W-:Y:S01]  /*0190*/  SHF.R.S32.HI R4, RZ, 0x3, R4 ;  /* 0x00000003ff047819 */ /* 0x000fe20000011404 */
[----:B0-----:R-:W-:Y:S02]  /*01a0*/  ULEA UR4, UR6, UR4, 0x18 ;  /* 0x0000000406047291 */ /* 0x001fe4000f8ec0ff */
[----:B------:R-:W-:-:S04]  /*01b0*/  ULEA UR5, UR6, UR5, 0x18 ;  /* 0x0000000506057291 */ /* 0x000fc8000f8ec0ff */
[----:B------:R-:W-:Y:S02]  /*01c0*/  LEA R5, R2, UR4, 0x5 ;  /* 0x0000000402057c11 */ /* 0x000fe4000f8e28ff */
[C---:B------:R-:W-:Y:S02]  /*01d0*/  LEA R7, R0.reuse, UR5, 0x2 ;  /* 0x0000000500077c11 */ /* 0x040fe4000f8e10ff */
[----:B------:R-:W-:Y:S02]  /*01e0*/  LEA R6, R0, R5, 0x2 ;  /* 0x0000000500067211 */ /* 0x000fe400078e10ff */
[----:B------:R-:W-:Y:S01]  /*01f0*/  LEA R16, R2, R7, 0x9 ;  /* 0x0000000702107211 */ /* 0x000fe200078e48ff */
[----:B------:R-:W-:Y:S06]  /*0200*/  @!P0 BRA `(.L_x_9) ;  /* 0x0000000400248947 */ /* 0x000fec0003800000 */
[----:B------:R-:W0:Y:S01]  /*0210*/  LDC R17, c[0x0][0x3a0] ;  /* 0x0000e800ff117b82 */ /* 0x000e220000000800 */
[C---:B------:R-:W-:Y:S01]  /*0220*/  IADD3 R18, PT, PT, R2.reuse, 0x8, RZ ;  /* 0x0000000802127810 */ /* 0x040fe20007ffe0ff */
[-CC-:B------:R-:W-:Y:S01]  /*0230*/  IMAD R19, R2, R10.reuse, R23.reuse ;  /* 0x0000000a02137224 */ /* 0x180fe200078e0217 */
[----:B------:R-:W-:Y:S02]  /*0240*/  LOP3.LUT R21, R4, 0xffffffe, RZ, 0xc0, !PT ;  /* 0x0ffffffe04157812 */ /* 0x000fe400078ec0ff */
[----:B------:R-:W-:Y:S01]  /*0250*/  ISETP.GT.U32.AND P0, PT, R0, 0x7, PT ;  /* 0x000000070000780c */ /* 0x000fe20003f04070 */
[----:B------:R-:W-:Y:S01]  /*0260*/  IMAD R18, R18, R10, R23 ;  /* 0x0000000a12127224 */ /* 0x000fe200078e0217 */
[----:B------:R-:W-:Y:S02]  /*0270*/  MOV R11, RZ ;  /* 0x000000ff000b7202 */ /* 0x000fe40000000f00 */
[----:B------:R-:W-:Y:S02]  /*0280*/  MOV R20, R3 ;  /* 0x0000000300147202 */ /* 0x000fe40000000f00 */
[----:B------:R-:W-:-:S07]  /*0290*/  IADD3 R21, PT, PT, -R21, RZ, RZ ;  /* 0x000000ff15157210 */ /* 0x000fce0007ffe1ff */
.L_x_10:
[----:B------:R-:W-:Y:S01]  /*02a0*/  ISETP.GT.U32.AND P1, PT, R2, 0x7, PT ;  /* 0x000000070200780c */ /* 0x000fe20003f24070 */
[----:B------:R-:W1:-:S12]  /*02b0*/  LDC.64 R24, c[0x0][0x380] ;  /* 0x0000e000ff187b82 */ /* 0x000e580000000a00 */
[----:B------:R-:W2:Y:S01]  /*02c0*/  @!P1 LDC.64 R8, c[0x0][0x388] ;  /* 0x0000e200ff089b82 */ /* 0x000ea20000000a00 */
[----:B-1----:R-:W-:-:S05]  /*02d0*/  IMAD.WIDE R24, R20, 0x4, R24 ;  /* 0x0000000414187825 */ /* 0x002fca00078e0218 */
[----:B------:R-:W3:Y:S01]  /*02e0*/  @!P0 LDG.E R29, desc[UR8][R24.64] ;  /* 0x00000008181d8981 */ /* 0x000ee2000c1e1900 */
[----:B--2---:R-:W-:-:S06]  /*02f0*/  @!P1 IMAD.WIDE R8, R19, 0x4, R8 ;  /* 0x0000000413089825 */ /* 0x004fcc00078e0208 */
[----:B------:R-:W2:Y:S04]  /*0300*/  @!P1 LDG.E R9, desc[UR8][R8.64] ;  /* 0x0000000808099981 */ /* 0x000ea8000c1e1900 */
[----:B---3--:R-:W-:Y:S04]  /*0310*/  @!P0 STS [R6], R29 ;  /* 0x0000001d06008388 */ /* 0x008fe80000000800 */
[----:B--2---:R-:W-:Y:S01]  /*0320*/  @!P1 STS [R16], R9 ;  /* 0x0000000910009388 */ /* 0x004fe20000000800 */
[----:B------:R-:W-:Y:S06]  /*0330*/  BAR.SYNC.DEFER_BLOCKING 0x0 ;  /* 0x0000000000007b1d */ /* 0x000fec0000010000 */
[----:B------:R-:W-:Y:S04]  /*0340*/  LDS R10, [R7] ;  /* 0x00000000070a7984 */ /* 0x000fe80000000800 */
[----:B------:R-:W1:Y:S04]  /*0350*/  LDS.128 R12, [R5] ;  /* 0x00000000050c7984 */ /* 0x000e680000000c00 */
[----:B------:R-:W2:Y:S04]  /*0360*/  LDS R27, [R7+0x200] ;  /* 0x00020000071b7984 */ /* 0x000ea80000000800 */
[----:B------:R-:W3:Y:S04]  /*0370*/  LDS R28, [R7+0x400] ;  /* 0x00040000071c7984 */ /* 0x000ee80000000800 */
[----:B------:R-:W4:Y:S04]  /*0380*/  LDS R26, [R7+0x600] ;  /* 0x00060000071a7984 */ /* 0x000f280000000800 */
[----:B------:R-:W-:Y:S01]  /*0390*/  LDS R29, [R7+0xc00] ;  /* 0x000c0000071d7984 */ /* 0x000fe20000000800 */
[----:B-1----:R-:W-:-:S04]  /*03a0*/  FFMA R10, R12, R10, R11 ;  /* 0x0000000a0c0a7223 */ /* 0x002fc8000000000b */
[----:B--2---:R-:W-:Y:S02]  /*03b0*/  FFMA R13, R27, R13, R10 ;  /* 0x0000000d1b0d7223 */ /* 0x004fe4000000000a */
[----:B------:R-:W-:Y:S04]  /*03c0*/  LDS R27, [R7+0x800] ;  /* 0x00080000071b7984 */ /* 0x000fe80000000800 */
[----:B------:R-:W1:Y:S01]  /*03d0*/  LDS.128 R8, [R5+0x10] ;  /* 0x0000100005087984 */ /* 0x000e620000000c00 */
[----:B---3--:R-:W-:-:S04]  /*03e0*/  FFMA R13, R28, R14, R13 ;  /* 0x0000000e1c0d7223 */ /* 0x008fc8000000000d */
[----:B----4-:R-:W-:Y:S02]  /*03f0*/  FFMA R15, R26, R15, R13 ;  /* 0x0000000f1a0f7223 */ /* 0x010fe4000000000d */
[----:B------:R-:W2:Y:S02]  /*0400*/  @!P1 LDC.64 R12, c[0x0][0x388] ;  /* 0x0000e200ff0c9b82 */ /* 0x000ea40000000a00 */
[----:B-1----:R-:W-:Y:S01]  /*0410*/  FFMA R14, R8, R27, R15 ;  /* 0x0000001b080e7223 */ /* 0x002fe2000000000f */
[----:B--2---:R-:W-:Y:S01]  /*0420*/  @!P1 IMAD.WIDE R26, R18, 0x4, R12 ;  /* 0x00000004121a9825 */ /* 0x004fe200078e020c */
[----:B------:R-:W-:Y:S04]  /*0430*/  LDS R8, [R7+0xe00] ;  /* 0x000e000007087984 */ /* 0x000fe80000000800 */
[----:B------:R-:W1:Y:S01]  /*0440*/  LDS R13, [R7+0xa00] ;  /* 0x000a0000070d7984 */ /* 0x000e620000000800 */
[----:B------:R-:W-:Y:S06]  /*0450*/  BAR.SYNC.DEFER_BLOCKING 0x0 ;  /* 0x0000000000007b1d */ /* 0x000fec0000010000 */
[----:B------:R-:W2:Y:S04]  /*0460*/  @!P0 LDG.E R25, desc[UR8][R24.64+0x20] ;  /* 0x0000200818198981 */ /* 0x000ea8000c1e1900 */
[----:B------:R-:W3:Y:S01]  /*0470*/  @!P1 LDG.E R27, desc[UR8][R26.64] ;  /* 0x000000081a1b9981 */ /* 0x000ee2000c1e1900 */
[----:B-1----:R-:W-:-:S04]  /*0480*/  FFMA R9, R13, R9, R14 ;  /* 0x000000090d097223 */ /* 0x002fc8000000000e */
[----:B------:R-:W-:-:S04]  /*0490*/  FFMA R9, R29, R10, R9 ;  /* 0x0000000a1d097223 */ /* 0x000fc80000000009 */
[----:B------:R-:W-:Y:S01]  /*04a0*/  FFMA R9, R8, R11, R9 ;  /* 0x0000000b08097223 */ /* 0x000fe20000000009 */
[----:B------:R-:W-:Y:S02]  /*04b0*/  IADD3 R21, PT, PT, R21, 0x2, RZ ;  /* 0x0000000215157810 */ /* 0x000fe40007ffe0ff */
[----:B------:R-:W-:Y:S01]  /*04c0*/  IADD3 R20, PT, PT, R20, 0x10, RZ ;  /* 0x0000001014147810 */ /* 0x000fe20007ffe0ff */
[----:B--2---:R-:W-:Y:S04]  /*04d0*/  @!P0 STS [R6], R25 ;  /* 0x0000001906008388 */ /* 0x004fe80000000800 */
[----:B---3--:R-:W-:Y:S01]  /*04e0*/  @!P1 STS [R16], R27 ;  /* 0x0000001b10009388 */ /* 0x008fe20000000800 */
[----:B------:R-:W-:Y:S06]  /*04f0*/  BAR.SYNC.DEFER_BLOCKING 0x0 ;  /* 0x0000000000007b1d */ /* 0x000fec0000010000 */
[----:B------:R-:W-:Y:S04]  /*0500*/  LDS R24, [R7] ;  /* 0x0000000007187984 */ /* 0x000fe80000000800 */
[----:B------:R-:W1:Y:S04]  /*0510*/  LDS.128 R12, [R5] ;  /* 0x00000000050c7984 */ /* 0x000e680000000c00 */
[----:B------:R-:W2:Y:S04]  /*0520*/  LDS R28, [R7+0x200] ;  /* 0x00020000071c7984 */ /* 0x000ea80000000800 */
[----:B------:R-:W3:Y:S04]  /*0530*/  LDS R29, [R7+0x400] ;  /* 0x00040000071d7984 */ /* 0x000ee80000000800 */
[----:B------:R-:W-:Y:S01]  /*0540*/  LDS R25, [R7+0xa00] ;  /* 0x000a000007197984 */ /* 0x000fe20000000800 */
[----:B-1----:R-:W-:-:S03]  /*0550*/  FFMA R9, R12, R24, R9 ;  /* 0x000000180c097223 */ /* 0x002fc60000000009 */
[----:B------:R-:W1:Y:S01]  /*0560*/  LDS R12, [R7+0x600] ;  /* 0x00060000070c7984 */ /* 0x000e620000000800 */
[----:B--2---:R-:W-:-:S03]  /*0570*/  FFMA R28, R28, R13, R9 ;  /* 0x0000000d1c1c7223 */ /* 0x004fc60000000009 */
[----:B------:R-:W-:Y:S04]  /*0580*/  LDS R13, [R7+0x800] ;  /* 0x00080000070d7984 */ /* 0x000fe80000000800 */
[----:B------:R-:W2:Y:S04]  /*0590*/  LDS.128 R8, [R5+0x10] ;  /* 0x0000100005087984 */ /* 0x000ea80000000c00 */
[----:B------:R-:W4:Y:S01]  /*05a0*/  LDS R24, [R7+0xc00] ;  /* 0x000c000007187984 */ /* 0x000f220000000800 */
[----:B---3--:R-:W-:-:S03]  /*05b0*/  FFMA R29, R29, R14, R28 ;  /* 0x0000000e1d1d7223 */ /* 0x008fc6000000001c */
[----:B------:R-:W3:Y:S01]  /*05c0*/  LDS R14, [R7+0xe00] ;  /* 0x000e0000070e7984 */ /* 0x000ee20000000800 */
[----:B------:R-:W-:Y:S01]  /*05d0*/  BAR.SYNC.DEFER_BLOCKING 0x0 ;  /* 0x0000000000007b1d */ /* 0x000fe20000010000 */
[----:B------:R-:W-:Y:S01]  /*05e0*/  ISETP.NE.AND P1, PT, R21, RZ, PT ;  /* 0x000000ff1500720c */ /* 0x000fe20003f25270 */
[----:B-1----:R-:W-:-:S04]  /*05f0*/  FFMA R15, R12, R15, R29 ;  /* 0x0000000f0c0f7223 */ /* 0x002fc8000000001d */
[----:B--2---:R-:W-:-:S04]  /*0600*/  FFMA R8, R8, R13, R15 ;  /* 0x0000000d08087223 */ /* 0x004fc8000000000f */
[----:B------:R-:W-:-:S04]  /*0610*/  FFMA R9, R25, R9, R8 ;  /* 0x0000000919097223 */ /* 0x000fc80000000008 */
[----:B----4-:R-:W-:Y:S01]  /*0620*/  FFMA R9, R24, R10, R9 ;  /* 0x0000000a18097223 */ /* 0x010fe20000000009 */
[----:B0-----:R-:W-:-:S03]  /*0630*/  MOV R10, R17 ;  /* 0x00000011000a7202 */ /* 0x001fc60000000f00 */
[----:B---3--:R-:W-:Y:S01]  /*0640*/  FFMA R11, R14, R11, R9 ;  /* 0x0000000b0e0b7223 */ /* 0x008fe20000000009 */
[C---:B------:R-:W-:Y:S02]  /*0650*/  LEA R19, R10.reuse, R19, 0x4 ;  /* 0x000000130a137211 */ /* 0x040fe400078e20ff */
[----:B------:R-:W-:Y:S01]  /*0660*/  LEA R18, R10, R18, 0x4 ;  /* 0x000000120a127211 */ /* 0x000fe200078e20ff */
[----:B------:R-:W-:Y:S06]  /*0670*/  @P1 BRA `(.L_x_10) ;  /* 0xfffffffc00081947 */ /* 0x000fec000383ffff */
[----:B------:R-:W-:-:S04]  /*0680*/  SHF.L.U32 R14, R4, 0x3, RZ ;  /* 0x00000003040e7819 */ /* 0x000fc800000006ff */
[----:B------:R-:W-:-:S07]  /*0690*/  LOP3.LUT R14, R14, 0x7ffffff0, RZ, 0xc0, !PT ;  /* 0x7ffffff00e0e7812 */ /* 0x000fce00078ec0ff */
.L_x_9:
[----:B------:R-:W-:-:S04]  /*06a0*/  LOP3.LUT R4, R4, 0x1, RZ, 0xc0, !PT ;  /* 0x0000000104047812 */ /* 0x000fc800078ec0ff */
[----:B------:R-:W-:-:S13]  /*06b0*/  ISETP.NE.U32.AND P0, PT, R4, 0x1, PT ;  /* 0x000000010400780c */ /* 0x000fda0003f05070 */
[----:B------:R-:W-:Y:S05]  /*06c0*/  @P0 BRA `(.L_x_8) ;  /* 0x0000000000840947 */ /* 0x000fea0003800000 */
[----:B------:R-:W-:Y:S02]  /*06d0*/  ISETP.GT.U32.AND P0, PT, R0, 0x7, PT ;  /* 0x000000070000780c */ /* 0x000fe40003f04070 */
[----:B------:R-:W-:-:S11]  /*06e0*/  ISETP.GT.U32.AND P1, PT, R2, 0x7, PT ;  /* 0x000000070200780c */ /* 0x000fd60003f24070 */
[----:B------:R-:W0:Y:S01]  /*06f0*/  @!P0 LDC.64 R12, c[0x0][0x380] ;  /* 0x0000e000ff0c8b82 */ /* 0x000e220000000a00 */
[-C--:B------:R-:W-:Y:S02]  /*0700*/  @!P0 IADD3 R3, PT, PT, R3, R14.reuse, RZ ;  /* 0x0000000e03038210 */ /* 0x080fe40007ffe0ff */
[----:B------:R-:W-:-:S05]  /*0710*/  @!P1 IADD3 R2, PT, PT, R2, R14, RZ ;  /* 0x0000000e02029210 */ /* 0x000fca0007ffe0ff */
[----:B------:R-:W1:Y:S01]  /*0720*/  @!P1 LDC.64 R8, c[0x0][0x388] ;  /* 0x0000e200ff089b82 */ /* 0x000e620000000a00 */
[----:B------:R-:W-:Y:S02]  /*0730*/  @!P1 IMAD R15, R2, R10, R23 ;  /* 0x0000000a020f9224 */ /* 0x000fe400078e0217 */
[----:B0-----:R-:W-:-:S06]  /*0740*/  @!P0 IMAD.WIDE R2, R3, 0x4, R12 ;  /* 0x0000000403028825 */ /* 0x001fcc00078e020c */
[----:B------:R-:W2:Y:S01]  /*0750*/  @!P0 LDG.E R3, desc[UR8][R2.64] ;  /* 0x0000000802038981 */ /* 0x000ea2000c1e1900 */
[----:B-1----:R-:W-:-:S06]  /*0760*/  @!P1 IMAD.WIDE R8, R15, 0x4, R8 ;  /* 0x000000040f089825 */ /* 0x002fcc00078e0208 */
[----:B------:R-:W3:Y:S04]  /*0770*/  @!P1 LDG.E R9, desc[UR8][R8.64] ;  /* 0x0000000808099981 */ /* 0x000ee8000c1e1900 */
[----:B--2---:R-:W-:Y:S04]  /*0780*/  @!P0 STS [R6], R3 ;  /* 0x0000000306008388 */ /* 0x004fe80000000800 */
[----:B---3--:R-:W-:Y:S01]  /*0790*/  @!P1 STS [R16], R9 ;  /* 0x0000000910009388 */ /* 0x008fe20000000800 */
[----:B------:R-:W-:Y:S06]  /*07a0*/  BAR.SYNC.DEFER_BLOCKING 0x0 ;  /* 0x0000000000007b1d */ /* 0x000fec0000010000 */
[----:B------:R-:W-:Y:S04]  /*07b0*/  LDS R0, [R7] ;  /* 0x0000000007007984 */ /* 0x000fe80000000800 */
[----:B------:R-:W0:Y:S04]  /*07c0*/  LDS.128 R12, [R5] ;  /* 0x00000000050c7984 */ /* 0x000e280000000c00 */
[----:B------:R-:W1:Y:S04]  /*07d0*/  LDS R17, [R7+0x200] ;  /* 0x0002000007117984 */ /* 0x000e680000000800 */
[----:B------:R-:W2:Y:S04]  /*07e0*/  LDS R4, [R7+0x400] ;  /* 0x0004000007047984 */ /* 0x000ea80000000800 */
[----:B------:R-:W3:Y:S04]  /*07f0*/  LDS R19, [R7+0x600] ;  /* 0x0006000007137984 */ /* 0x000ee80000000800 */
[----:B------:R-:W-:Y:S04]  /*0800*/  LDS R10, [R7+0x800] ;  /* 0x00080000070a7984 */ /* 0x000fe80000000800 */
[----:B------:R-:W4:Y:S04]  /*0810*/  LDS.128 R24, [R5+0x10] ;  /* 0x0000100005187984 */ /* 0x000f280000000c00 */
[----:B------:R-:W5:Y:S04]  /*0820*/  LDS R21, [R7+0xa00] ;  /* 0x000a000007157984 */ /* 0x000f680000000800 */
[----:B------:R-:W5:Y:S04]  /*0830*/  LDS R2, [R7+0xc00] ;  /* 0x000c000007027984 */ /* 0x000f680000000800 */
[----:B------:R-:W5:Y:S01]  /*0840*/  LDS R3, [R7+0xe00] ;  /* 0x000e000007037984 */ /* 0x000f620000000800 */
[----:B0-----:R-:W-:-:S04]  /*0850*/  FFMA R0, R12, R0, R11 ;  /* 0x000000000c007223 */ /* 0x001fc8000000000b */
[----:B-1----:R-:W-:-:S04]  /*0860*/  FFMA R13, R17, R13, R0 ;  /* 0x0000000d110d7223 */ /* 0x002fc80000000000 */
[----:B--2---:R-:W-:-:S04]  /*0870*/  FFMA R4, R4, R14, R13 ;  /* 0x0000000e04047223 */ /* 0x004fc8000000000d */
[----:B---3--:R-:W-:-:S04]  /*0880*/  FFMA R15, R19, R15, R4 ;  /* 0x0000000f130f7223 */ /* 0x008fc80000000004 */
[----:B----4-:R-:W-:-:S04]  /*0890*/  FFMA R10, R24, R10, R15 ;  /* 0x0000000a180a7223 */ /* 0x010fc8000000000f */
[----:B-----5:R-:W-:-:S04]  /*08a0*/  FFMA R21, R21, R25, R10 ;  /* 0x0000001915157223 */ /* 0x020fc8000000000a */
[----:B------:R-:W-:-:S04]  /*08b0*/  FFMA R2, R2, R26, R21 ;  /* 0x0000001a02027223 */ /* 0x000fc80000000015 */
[----:B------:R-:W-:Y:S01]  /*08c0*/  FFMA R11, R3, R27, R2 ;  /* 0x0000001b030b7223 */ /* 0x000fe20000000002 */
[----:B------:R-:W-:Y:S06]  /*08d0*/  BAR.SYNC.DEFER_BLOCKING 0x0 ;  /* 0x0000000000007b1d */ /* 0x000fec0000010000 */
.L_x_8:
[----:B------:R-:W0:Y:S01]  /*08e0*/  LDC.64 R2, c[0x0][0x390] ;  /* 0x0000e400ff027b82 */ /* 0x000e220000000a00 */
[----:B------:R-:W1:Y:S02]  /*08f0*/  LDCU UR4, c[0x0][0x39c] ;  /* 0x00007380ff0477ac */ /* 0x000e640008000800 */
[----:B-1----:R-:W-:-:S04]  /*0900*/  IMAD R23, R22, UR4, R23 ;  /* 0x0000000416177c24 */ /* 0x002fc8000f8e0217 */
[----:B0-----:R-:W-:-:S05]  /*0910*/  IMAD.WIDE R2, R23, 0x4, R2 ;  /* 0x0000000417027825 */ /* 0x001fca00078e0202 */
[----:B------:R-:W-:Y:S01]  /*0920*/  STG.E desc[UR8][R2.64], R11 ;  /* 0x0000000b02007986 */ /* 0x000fe2000c101908 */
[----:B------:R-:W-:Y:S05]  /*0930*/  EXIT ;  /* 0x000000000000794d */ /* 0x000fea0003800000 */
.L_x_11:
        /* <DEDUP_REMOVED lines=12> */
.L_x_18:


//--------------------- .text._Z15MatrixMulKernelPfS_S_iii --------------------------
	.section	.text._Z15MatrixMulKernelPfS_S_iii,"ax",@progbits
	.align	128
        .global         _Z15MatrixMulKernelPfS_S_iii
        .type           _Z15MatrixMulKernelPfS_S_iii,@function
        .size           _Z15MatrixMulKernelPfS_S_iii,(.L_x_19 - _Z15MatrixMulKernelPfS_S_iii)
        .other          _Z15MatrixMulKernelPfS_S_iii,@"STO_CUDA_ENTRY STV_DEFAULT"
_Z15MatrixMulKernelPfS_S_iii:
.text._Z15MatrixMulKernelPfS_S_iii:
[----:B------:R-:W-:Y:S01]  /*0000*/  LDC R1, c[0x0][0x37c] ;  /* 0x0000df00ff017b82 */ /* 0x000fe20000000800 */
[----:B------:R-:W0:Y:S01]  /*0010*/  S2R R3, SR_TID.Y ;  /* 0x0000000000037919 */ /* 0x000e220000002200 */
[----:B------:R-:W1:Y:S06]  /*0020*/  LDCU UR18, c[0x0][0x3a0] ;  /* 0x00007400ff1277ac */ /* 0x000e6c0008000800 */
[----:B------:R-:W0:Y:S01]  /*0030*/  LDC R0, c[0x0][0x360] ;  /* 0x0000d800ff007b82 */ /* 0x000e220000000800 */
[----:B------:R-:W-:Y:S01]  /*0040*/  HFMA2 R12, -RZ, RZ, 0, 0 ;  /* 0x00000000ff0c7431 */ /* 0x000fe200000001ff */
[----:B------:R-:W2:Y:S01]  /*0050*/  S2R R2, SR_TID.X ;  /* 0x0000000000027919 */ /* 0x000ea20000002100 */
[----:B------:R-:W3:Y:S05]  /*0060*/  LDCU.64 UR16, c[0x0][0x358] ;  /* 0x00006b00ff1077ac */ /* 0x000eea0008000a00 */
[----:B------:R-:W0:Y:S08]  /*0070*/  S2UR UR4, SR_CTAID.Y ;  /* 0x00000000000479c3 */ /* 0x000e300000002600 */
[----:B------:R-:W2:Y:S01]  /*0080*/  S2UR UR5, SR_CTAID.X ;  /* 0x00000000000579c3 */ /* 0x000ea20000002500 */
[----:B-1----:R-:W-:-:S07]  /*0090*/  UISETP.GE.AND UP0, UPT, UR18, 0x1, UPT ;  /* 0x000000011200788c */ /* 0x002fce000bf06270 */
[----:B------:R-:W2:Y:S01]  /*00a0*/  LDC R13, c[0x0][0x364] ;  /* 0x0000d900ff0d7b82 */ /* 0x000ea20000000800 */
[----:B0-----:R-:W-:Y:S02]  /*00b0*/  IMAD R0, R0, UR4, R3 ;  /* 0x0000000400007c24 */ /* 0x001fe4000f8e0203 */
[----:B--2---:R-:W-:Y:S01]  /*00c0*/  IMAD R13, R13, UR5, R2 ;  /* 0x000000050d0d7c24 */ /* 0x004fe2000f8e0202 */
[----:B---3--:R-:W-:Y:S06]  /*00d0*/  BRA.U !UP0, `(.L_x_12) ;  /* 0x0000000908647547 */ /* 0x008fec000b800000 */
[----:B------:R-:W-:Y:S02]  /*00e0*/  UISETP.GE.U32.AND UP1, UPT, UR18, 0x8, UPT ;  /* 0x000000081200788c */ /* 0x000fe4000bf26070 */
[----:B------:R-:W-:Y:S01]  /*00f0*/  IMAD R5, R0, UR18, RZ ;  /* 0x0000001200057c24 */ /* 0x000fe2000f8e02ff */
[----:B------:R-:W-:Y:S01]  /*0100*/  ULOP3.LUT UR19, UR18, 0x7, URZ, 0xc0, !UPT ;  /* 0x0000000712137892 */ /* 0x000fe2000f8ec0ff */
[----:B------:R-:W-:Y:S01]  /*0110*/  MOV R12, RZ ;  /* 0x000000ff000c7202 */ /* 0x000fe20000000f00 */
[----:B------:R-:W-:Y:S02]  /*0120*/  UMOV UR4, URZ ;  /* 0x000000ff00047c82 */ /* 0x000fe40008000000 */
[----:B------:R-:W-:Y:S02]  /*0130*/  UISETP.NE.AND UP0, UPT, UR19, URZ, UPT ;  /* 0x000000ff1300728c */ /* 0x000fe4000bf05270 */
[----:B------:R-:W-:Y:S09]  /*0140*/  BRA.U !UP1, `(.L_x_13) ;  /* 0x0000000509087547 */ /* 0x000ff2000b800000 */
[----:B------:R-:W0:Y:S01]  /*0150*/  LDCU.128 UR20, c[0x0][0x380] ;  /* 0x00007000ff1477ac */ /* 0x000e220008000c00 */
[----:B------:R-:W-:Y:S02]  /*0160*/  MOV R12, RZ ;  /* 0x000000ff000c7202 */ /* 0x000fe40000000f00 */
[----:B------:R-:W-:Y:S01]  /*0170*/  MOV R14, R13 ;  /* 0x0000000d000e7202 */ /* 0x000fe20000000f00 */
[----:B------:R-:W-:-:S04]  /*0180*/  ULOP3.LUT UR4, UR18, 0x7ffffff8, URZ, 0xc0, !UPT ;  /* 0x7ffffff812047892 */ /* 0x000fc8000f8ec0ff */
[----:B------:R-:W-:Y:S01]  /*0190*/  UIADD3 UR5, UPT, UPT, -UR4, URZ, URZ ;  /* 0x000000ff04057290 */ /* 0x000fe2000fffe1ff */
[----:B0-----:R-:W-:Y:S01]  /*01a0*/  MOV R2, UR20 ;  /* 0x0000001400027c02 */ /* 0x001fe20008000f00 */
[----:B------:R-:W-:Y:S01]  /*01b0*/  UIMAD.WIDE.U32 UR6, UR18, 0xc, UR22 ;  /* 0x0000000c120678a5 */ /* 0x000fe2000f8e0016 */
[----:B------:R-:W-:Y:S01]  /*01c0*/  MOV R3, UR21 ;  /* 0x0000001500037c02 */ /* 0x000fe20008000f00 */
[----:B------:R-:W-:Y:S02]  /*01d0*/  UIMAD.WIDE.U32 UR8, UR18, 0x10, UR22 ;  /* 0x00000010120878a5 */ /* 0x000fe4000f8e0016 */
[----:B------:R-:W-:Y:S01]  /*01e0*/  UIMAD.WIDE.U32 UR10, UR18, 0x14, UR22 ;  /* 0x00000014120a78a5 */ /* 0x000fe2000f8e0016 */
[----:B------:R-:W-:Y:S01]  /*01f0*/  IMAD.WIDE.U32 R2, R5, 0x4, R2 ;  /* 0x0000000405027825 */ /* 0x000fe200078e0002 */
[----:B------:R-:W-:Y:S02]  /*0200*/  UIMAD.WIDE.U32 UR12, UR18, 0x18, UR22 ;  /* 0x00000018120c78a5 */ /* 0x000fe4000f8e0016 */
[----:B------:R-:W-:Y:S01]  /*0210*/  UIMAD.WIDE.U32 UR14, UR18, 0x1c, UR22 ;  /* 0x0000001c120e78a5 */ /* 0x000fe2000f8e0016 */
[----:B------:R-:W-:-:S04]  /*0220*/  IADD3 R2, P0, PT, R2, 0x10, RZ ;  /* 0x0000001002027810 */ /* 0x000fc80007f1e0ff */
[----:B------:R-:W-:-:S09]  /*0230*/  IADD3.X R3, PT, PT, RZ, R3, RZ, P0, !PT ;  /* 0x00000003ff037210 */ /* 0x000fd200007fe4ff */
.L_x_14:
[----:B------:R-:W-:Y:S01]  /*0240*/  HFMA2 R23, -RZ, RZ, 0, 2.384185791015625e-07 ;  /* 0x00000004ff177431 */ /* 0x000fe200000001ff */
[----:B------:R-:W-:Y:S01]  /*0250*/  UIMAD.WIDE.U32 UR24, UR18, 0x4, UR22 ;  /* 0x00000004121878a5 */ /* 0x000fe2000f8e0016 */
[----:B------:R-:W2:Y:S01]  /*0260*/  LDG.E R21, desc[UR16][R2.64+-0x10] ;  /* 0xfffff01002157981 */ /* 0x000ea2000c1e1900 */
[----:B------:R-:W-:Y:S01]  /*0270*/  UIMAD.WIDE.U32 UR20, UR18, 0x8, UR22 ;  /* 0x00000008121478a5 */ /* 0x000fe2000f8e0016 */
[----:B------:R-:W-:Y:S02]  /*0280*/  IMAD.MOV.U32 R11, RZ, RZ, 0x4 ;  /* 0x00000004ff0b7424 */ /* 0x000fe400078e00ff */
[----:B------:R-:W-:Y:S01]  /*0290*/  HFMA2 R7, -RZ, RZ, 0, 2.384185791015625e-07 ;  /* 0x00000004ff077431 */ /* 0x000fe200000001ff */
[----:B------:R-:W3:Y:S01]  /*02a0*/  LDG.E R19, desc[UR16][R2.64+-0xc] ;  /* 0xfffff41002137981 */ /* 0x000ee2000c1e1900 */
[----:B------:R-:W-:Y:S02]  /*02b0*/  MOV R8, UR24 ;  /* 0x0000001800087c02 */ /* 0x000fe40008000f00 */
[----:B------:R-:W-:Y:S01]  /*02c0*/  MOV R9, UR25 ;  /* 0x0000001900097c02 */ /* 0x000fe20008000f00 */
[C---:B------:R-:W-:Y:S01]  /*02d0*/  IMAD.WIDE R22, R14.reuse, R23, UR22 ;  /* 0x000000160e167e25 */ /* 0x040fe2000f8e0217 */
[----:B------:R-:W-:Y:S01]  /*02e0*/  MOV R24, UR20 ;  /* 0x0000001400187c02 */ /* 0x000fe20008000f00 */
[----:B------:R-:W4:Y:S01]  /*02f0*/  LDG.E R17, desc[UR16][R2.64+-0x8] ;  /* 0xfffff81002117981 */ /* 0x000f22000c1e1900 */
[----:B------:R-:W-:Y:S01]  /*0300*/  MOV R25, UR21 ;  /* 0x0000001500197c02 */ /* 0x000fe20008000f00 */
[----:B------:R-:W-:-:S02]  /*0310*/  IMAD.WIDE R8, R14, 0x4, R8 ;  /* 0x000000040e087825 */ /* 0x000fc400078e0208 */
[----:B------:R-:W2:Y:S02]  /*0320*/  LDG.E R22, desc[UR16][R22.64] ;  /* 0x0000001016167981 */ /* 0x000ea4000c1e1900 */
[C---:B------:R-:W-:Y:S01]  /*0330*/  IMAD.WIDE R24, R14.reuse, 0x4, R24 ;  /* 0x000000040e187825 */ /* 0x040fe200078e0218 */
[----:B------:R-:W-:Y:S01]  /*0340*/  MOV R5, 0x4 ;  /* 0x0000000400057802 */ /* 0x000fe20000000f00 */
[----:B------:R0:W3:Y:S02]  /*0350*/  LDG.E R20, desc[UR16][R8.64] ;  /* 0x0000001008147981 */ /* 0x0000e4000c1e1900 */
[C---:B------:R-:W-:Y:S02]  /*0360*/  IMAD.WIDE R10, R14.reuse, R11, UR6 ;  /* 0x000000060e0a7e25 */ /* 0x040fe4000f8e020b */
[----:B------:R-:W4:Y:S02]  /*0370*/  LDG.E R18, desc[UR16][R24.64] ;  /* 0x0000001018127981 */ /* 0x000f24000c1e1900 */
[----:B------:R-:W-:-:S04]  /*0380*/  IMAD.WIDE R4, R14, R5, UR8 ;  /* 0x000000080e047e25 */ /* 0x000fc8000f8e0205 */
[----:B------:R-:W-:Y:S01]  /*0390*/  HFMA2 R27, -RZ, RZ, 0, 2.384185791015625e-07 ;  /* 0x00000004ff1b7431 */ /* 0x000fe200000001ff */
[----:B------:R1:W5:Y:S01]  /*03a0*/  LDG.E R16, desc[UR16][R10.64] ;  /* 0x000000100a107981 */ /* 0x000362000c1e1900 */
[----:B0-----:R-:W-:-:S03]  /*03b0*/  MOV R9, 0x4 ;  /* 0x0000000400097802 */ /* 0x001fc60000000f00 */
[----:B------:R-:W5:Y:S01]  /*03c0*/  LDG.E R15, desc[UR16][R2.64+-0x4] ;  /* 0xfffffc10020f7981 */ /* 0x000f62000c1e1900 */
[----:B------:R-:W-:-:S03]  /*03d0*/  IMAD.WIDE R6, R14, R7, UR10 ;  /* 0x0000000a0e067e25 */ /* 0x000fc6000f8e0207 */
[----:B------:R0:W5:Y:S01]  /*03e0*/  LDG.E R4, desc[UR16][R4.64] ;  /* 0x0000001004047981 */ /* 0x000162000c1e1900 */
[----:B------:R-:W-:-:S03]  /*03f0*/  IMAD.WIDE R8, R14, R9, UR12 ;  /* 0x0000000c0e087e25 */ /* 0x000fc6000f8e0209 */
[----:B------:R-:W5:Y:S01]  /*0400*/  LDG.E R23, desc[UR16][R2.64] ;  /* 0x0000001002177981 */ /* 0x000f62000c1e1900 */
[----:B-1----:R-:W-:-:S03]  /*0410*/  IMAD.WIDE R10, R14, R27, UR14 ;  /* 0x0000000e0e0a7e25 */ /* 0x002fc6000f8e021b */
[----:B------:R-:W5:Y:S04]  /*0420*/  LDG.E R7, desc[UR16][R6.64] ;  /* 0x0000001006077981 */ /* 0x000f68000c1e1900 */
[----:B------:R-:W5:Y:S04]  /*0430*/  LDG.E R24, desc[UR16][R2.64+0x4] ;  /* 0x0000041002187981 */ /* 0x000f68000c1e1900 */
[----:B------:R-:W5:Y:S04]  /*0440*/  LDG.E R8, desc[UR16][R8.64] ;  /* 0x0000001008087981 */ /* 0x000f68000c1e1900 */
[----:B------:R-:W5:Y:S04]  /*0450*/  LDG.E R25, desc[UR16][R2.64+0x8] ;  /* 0x0000081002197981 */ /* 0x000f68000c1e1900 */
[----:B------:R-:W5:Y:S04]  /*0460*/  LDG.E R10, desc[UR16][R10.64] ;  /* 0x000000100a0a7981 */ /* 0x000f68000c1e1900 */
[----:B------:R1:W5:Y:S01]  /*0470*/  LDG.E R27, desc[UR16][R2.64+0xc] ;  /* 0x00000c10021b7981 */ /* 0x000362000c1e1900 */
[----:B------:R-:W-:-:S04]  /*0480*/  UIADD3 UR5, UPT, UPT, UR5, 0x8, URZ ;  /* 0x0000000805057890 */ /* 0x000fc8000fffe0ff */
[----:B------:R-:W-:Y:S01]  /*0490*/  UISETP.NE.AND UP1, UPT, UR5, URZ, UPT ;  /* 0x000000ff0500728c */ /* 0x000fe2000bf25270 */
[----:B0-----:R-:W-:Y:S02]  /*04a0*/  MOV R5, UR18 ;  /* 0x0000001200057c02 */ /* 0x001fe40008000f00 */
[----:B-1----:R-:W-:Y:S02]  /*04b0*/  IADD3 R2, P0, PT, R2, 0x20, RZ ;  /* 0x0000002002027810 */ /* 0x002fe40007f1e0ff */
[----:B------:R-:W-:Y:S02]  /*04c0*/  LEA R14, R5, R14, 0x3 ;  /* 0x0000000e050e7211 */ /* 0x000fe400078e18ff */
[----:B------:R-:W-:Y:S01]  /*04d0*/  IADD3.X R3, PT, PT, RZ, R3, RZ, P0, !PT ;  /* 0x00000003ff037210 */ /* 0x000fe200007fe4ff */
[----:B--2---:R-:W-:-:S04]  /*04e0*/  FFMA R22, R21, R22, R12 ;  /* 0x0000001615167223 */ /* 0x004fc8000000000c */
[----:B---3--:R-:W-:-:S04]  /*04f0*/  FFMA R20, R19, R20, R22 ;  /* 0x0000001413147223 */ /* 0x008fc80000000016 */
[----:B----4-:R-:W-:-:S04]  /*0500*/  FFMA R18, R17, R18, R20 ;  /* 0x0000001211127223 */ /* 0x010fc80000000014 */
[----:B-----5:R-:W-:-:S04]  /*0510*/  FFMA R16, R15, R16, R18 ;  /* 0x000000100f107223 */ /* 0x020fc80000000012 */
[----:B------:R-:W-:-:S04]  /*0520*/  FFMA R23, R23, R4, R16 ;  /* 0x0000000417177223 */ /* 0x000fc80000000010 */
[----:B------:R-:W-:-:S04]  /*0530*/  FFMA R24, R24, R7, R23 ;  /* 0x0000000718187223 */ /* 0x000fc80000000017 */
[----:B------:R-:W-:-:S04]  /*0540*/  FFMA R8, R25, R8, R24 ;  /* 0x0000000819087223 */ /* 0x000fc80000000018 */
[----:B------:R-:W-:Y:S01]  /*0550*/  FFMA R12, R27, R10, R8 ;  /* 0x0000000a1b0c7223 */ /* 0x000fe20000000008 */
[----:B------:R-:W-:Y:S06]  /*0560*/  BRA.U UP1, `(.L_x_14) ;  /* 0xfffffffd01347547 */ /* 0x000fec000b83ffff */
.L_x_13:
[----:B------:R-:W-:Y:S05]  /*0570*/  BRA.U !UP0, `(.L_x_12) ;  /* 0x00000005083c7547 */ /* 0x000fea000b800000 */
[----:B------:R-:W-:Y:S01]  /*0580*/  UISETP.GE.U32.AND UP0, UPT, UR19, 0x4, UPT ;  /* 0x000000041300788c */ /* 0x000fe2000bf06070 */
[----:B------:R-:W-:Y:S01]  /*0590*/  IMAD R2, R0, UR18, RZ ;  /* 0x0000001200027c24 */ /* 0x000fe2000f8e02ff */
[----:B------:R-:W-:-:S04]  /*05a0*/  ULOP3.LUT UR5, UR18, 0x3, URZ, 0xc0, !UPT ;  /* 0x0000000312057892 */ /* 0x000fc8000f8ec0ff */
[----:B------:R-:W-:-:S03]  /*05b0*/  UISETP.NE.AND UP1, UPT, UR5, URZ, UPT ;  /* 0x000000ff0500728c */ /* 0x000fc6000bf25270 */
[----:B------:R-:W-:Y:S08]  /*05c0*/  BRA.U !UP0, `(.L_x_15) ;  /* 0x00000001087c7547 */ /* 0x000ff0000b800000 */
[----:B------:R-:W0:Y:S01]  /*05d0*/  LDC.64 R6, c[0x0][0x388] ;  /* 0x0000e200ff067b82 */ /* 0x000e220000000a00 */
[----:B------:R-:W1:Y:S01]  /*05e0*/  LDCU.64 UR6, c[0x0][0x380] ;  /* 0x00007000ff0677ac */ /* 0x000e620008000a00 */
[----:B------:R-:W-:Y:S01]  /*05f0*/  MOV R4, UR4 ;  /* 0x0000000400047c02 */ /* 0x000fe20008000f00 */
[C---:B------:R-:W-:Y:S01]  /*0600*/  VIADD R3, R2.reuse, UR4 ;  /* 0x0000000402037c36 */ /* 0x040fe20008000000 */
[----:B------:R-:W-:Y:S02]  /*0610*/  MOV R11, UR18 ;  /* 0x00000012000b7c02 */ /* 0x000fe40008000f00 */
[----:B------:R-:W-:Y:S01]  /*0620*/  IADD3 R14, P0, PT, R2, UR4, RZ ;  /* 0x00000004020e7c10 */ /* 0x000fe2000ff1e0ff */
[----:B------:R-:W-:Y:S01]  /*0630*/  IMAD R5, R4, UR18, R13 ;  /* 0x0000001204057c24 */ /* 0x000fe2000f8e020d */
[----:B------:R-:W2:Y:S01]  /*0640*/  LDC.64 R8, c[0x0][0x380] ;  /* 0x0000e000ff087b82 */ /* 0x000ea20000000a00 */
[----:B------:R-:W-:Y:S02]  /*0650*/  MOV R15, UR18 ;  /* 0x00000012000f7c02 */ /* 0x000fe40008000f00 */
[----:B------:R-:W-:Y:S01]  /*0660*/  MOV R17, UR18 ;  /* 0x0000001200117c02 */ /* 0x000fe20008000f00 */
[----:B0-----:R-:W-:-:S04]  /*0670*/  IMAD.WIDE R6, R5, 0x4, R6 ;  /* 0x0000000405067825 */ /* 0x001fc800078e0206 */
[----:B------:R-:W-:Y:S02]  /*0680*/  IMAD.WIDE.U32 R10, R11, 0x4, R6 ;  /* 0x000000040b0a7825 */ /* 0x000fe400078e0006 */
[----:B------:R-:W3:Y:S02]  /*0690*/  LDG.E R6, desc[UR16][R6.64] ;  /* 0x0000001006067981 */ /* 0x000ee4000c1e1900 */
[----:B--2---:R-:W-:Y:S01]  /*06a0*/  IMAD.WIDE.U32 R8, R3, 0x4, R8 ;  /* 0x0000000403087825 */ /* 0x004fe200078e0008 */
[----:B------:R-:W-:Y:S02]  /*06b0*/  IADD3.X R3, PT, PT, RZ, RZ, RZ, P0, !PT ;  /* 0x000000ffff037210 */ /* 0x000fe400007fe4ff */
[----:B-1----:R-:W-:-:S03]  /*06c0*/  LEA R4, P0, R14, UR6, 0x2 ;  /* 0x000000060e047c11 */ /* 0x002fc6000f8010ff */
[----:B------:R-:W3:Y:S01]  /*06d0*/  LDG.E R9, desc[UR16][R8.64] ;  /* 0x0000001008097981 */ /* 0x000ee2000c1e1900 */
[----:B------:R-:W-:Y:S01]  /*06e0*/  LEA.HI.X R5, R14, UR7, R3, 0x2, P0 ;  /* 0x000000070e057c11 */ /* 0x000fe200080f1403 */
[----:B------:R-:W-:Y:S02]  /*06f0*/  IMAD.WIDE.U32 R14, R15, 0x4, R10 ;  /* 0x000000040f0e7825 */ /* 0x000fe400078e000a */
[----:B------:R-:W2:Y:S04]  /*0700*/  LDG.E R3, desc[UR16][R10.64] ;  /* 0x000000100a037981 */ /* 0x000ea8000c1e1900 */
[----:B------:R-:W2:Y:S01]  /*0710*/  LDG.E R18, desc[UR16][R4.64+0x4] ;  /* 0x0000041004127981 */ /* 0x000ea2000c1e1900 */
[----:B------:R-:W-:-:S03]  /*0720*/  IMAD.WIDE.U32 R16, R17, 0x4, R14 ;  /* 0x0000000411107825 */ /* 0x000fc600078e000e */
[----:B------:R-:W4:Y:S04]  /*0730*/  LDG.E R19, desc[UR16][R14.64] ;  /* 0x000000100e137981 */ /* 0x000f28000c1e1900 */
[----:B------:R-:W4:Y:S04]  /*0740*/  LDG.E R20, desc[UR16][R4.64+0x8] ;  /* 0x0000081004147981 */ /* 0x000f28000c1e1900 */
[----:B------:R-:W5:Y:S04]  /*0750*/  LDG.E R22, desc[UR16][R4.64+0xc] ;  /* 0x00000c1004167981 */ /* 0x000f68000c1e1900 */
[----:B------:R-:W5:Y:S01]  /*0760*/  LDG.E R16, desc[UR16][R16.64] ;  /* 0x0000001010107981 */ /* 0x000f62000c1e1900 */
[----:B------:R-:W-:Y:S01]  /*0770*/  UIADD3 UR4, UPT, UPT, UR4, 0x4, URZ ;  /* 0x0000000404047890 */ /* 0x000fe2000fffe0ff */
[----:B---3--:R-:W-:-:S04]  /*0780*/  FFMA R9, R9, R6, R12 ;  /* 0x0000000609097223 */ /* 0x008fc8000000000c */
[----:B--2---:R-:W-:-:S04]  /*0790*/  FFMA R3, R18, R3, R9 ;  /* 0x0000000312037223 */ /* 0x004fc80000000009 */
[----:B----4-:R-:W-:-:S04]  /*07a0*/  FFMA R3, R20, R19, R3 ;  /* 0x0000001314037223 */ /* 0x010fc80000000003 */
[----:B-----5:R-:W-:-:S07]  /*07b0*/  FFMA R12, R22, R16, R3 ;  /* 0x00000010160c7223 */ /* 0x020fce0000000003 */
.L_x_15:
[----:B------:R-:W-:Y:S05]  /*07c0*/  BRA.U !UP1, `(.L_x_12) ;  /* 0x0000000109a87547 */ /* 0x000fea000b800000 */
[----:B------:R-:W-:Y:S01]  /*07d0*/  UISETP.NE.AND UP0, UPT, UR5, 0x1, UPT ;  /* 0x000000010500788c */ /* 0x000fe2000bf05270 */
[----:B------:R-:W-:Y:S01]  /*07e0*/  MOV R4, UR4 ;  /* 0x0000000400047c02 */ /* 0x000fe20008000f00 */
[----:B------:R-:W-:Y:S02]  /*07f0*/  ULOP3.LUT UR5, UR18, 0x1, URZ, 0xc0, !UPT ;  /* 0x0000000112057892 */ /* 0x000fe4000f8ec0ff */
[----:B------:R-:W-:Y:S02]  /*0800*/  MOV R17, UR18 ;  /* 0x0000001200117c02 */ /* 0x000fe40008000f00 */
[----:B------:R-:W-:Y:S01]  /*0810*/  UISETP.NE.U32.AND UP1, UPT, UR5, 0x1, UPT ;  /* 0x000000010500788c */ /* 0x000fe2000bf25070 */
[----:B------:R-:W-:-:S04]  /*0820*/  PLOP3.LUT P1, PT, PT, PT, UP0, 0x80, 0x8 ;  /* 0x000000000008781c */ /* 0x000fc80003f2f008 */
[----:B------:R-:W0:Y:S01]  /*0830*/  @UP0 LDCU.128 UR8, c[0x0][0x380] ;  /* 0x00007000ff0807ac */ /* 0x000e220008000c00 */
[----:B------:R-:W-:Y:S01]  /*0840*/  PLOP3.LUT P0, PT, PT, PT, UP1, 0x80, 0x8 ;  /* 0x000000000008781c */ /* 0x000fe20003f0f018 */
[----:B------:R-:W1:Y:S04]  /*0850*/  @UP0 LDCU.64 UR6, c[0x0][0x380] ;  /* 0x00007000ff0607ac */ /* 0x000e680008000a00 */
[----:B------:R-:W2:Y:S03]  /*0860*/  @!UP1 LDCU.128 UR12, c[0x0][0x380] ;  /* 0x00007000ff0c97ac */ /* 0x000ea60008000c00 */
[C---:B------:R-:W-:Y:S02]  /*0870*/  @P1 IADD3 R3, PT, PT, R2.reuse, UR4, RZ ;  /* 0x0000000402031c10 */ /* 0x040fe4000fffe0ff */
[----:B------:R-:W-:Y:S01]  /*0880*/  @P1 IADD3 R5, P2, PT, R2, UR4, RZ ;  /* 0x0000000402051c10 */ /* 0x000fe2000ff5e0ff */
[----:B------:R-:W-:-:S03]  /*0890*/  @UP0 UIADD3 UR4, UPT, UPT, UR4, 0x2, URZ ;  /* 0x0000000204040890 */ /* 0x000fc6000fffe0ff */
[----:B------:R-:W-:Y:S02]  /*08a0*/  @P1 IADD3.X R8, PT, PT, RZ, RZ, RZ, P2, !PT ;  /* 0x000000ffff081210 */ /* 0x000fe400017fe4ff */
[----:B0-----:R-:W-:Y:S01]  /*08b0*/  MOV R14, UR8 ;  /* 0x00000008000e7c02 */ /* 0x001fe20008000f00 */
[----:B------:R-:W-:Y:S01]  /*08c0*/  IMAD.U32 R6, RZ, RZ, UR10 ;  /* 0x0000000aff067e24 */ /* 0x000fe2000f8e00ff */
[----:B------:R-:W-:Y:S02]  /*08d0*/  MOV R15, UR9 ;  /* 0x00000009000f7c02 */ /* 0x000fe40008000f00 */
[----:B------:R-:W-:Y:S01]  /*08e0*/  MOV R7, UR11 ;  /* 0x0000000b00077c02 */ /* 0x000fe20008000f00 */
[----:B------:R-:W-:-:S04]  /*08f0*/  @P1 IMAD.WIDE.U32 R14, R3, 0x4, R14 ;  /* 0x00000004030e1825 */ /* 0x000fc800078e000e */
[----:B------:R-:W-:Y:S01]  /*0900*/  @P1 IMAD R3, R4, UR18, R13 ;  /* 0x0000001204031c24 */ /* 0x000fe2000f8e020d */
[----:B-1----:R-:W-:Y:S02]  /*0910*/  @P1 LEA R4, P2, R5, UR6, 0x2 ;  /* 0x0000000605041c11 */ /* 0x002fe4000f8410ff */
[----:B------:R-:W-:Y:S01]  /*0920*/  MOV R18, UR4 ;  /* 0x0000000400127c02 */ /* 0x000fe20008000f00 */
[----:B------:R-:W-:Y:S01]  /*0930*/  @P1 IMAD.WIDE R6, R3, 0x4, R6 ;  /* 0x0000000403061825 */ /* 0x000fe200078e0206 */
[----:B------:R-:W-:Y:S01]  /*0940*/  @P1 LEA.HI.X R5, R5, UR7, R8, 0x2, P2 ;  /* 0x0000000705051c11 */ /* 0x000fe200090f1408 */
[----:B------:R-:W3:Y:S01]  /*0950*/  @P1 LDG.E R3, desc[UR16][R14.64] ;  /* 0x000000100e031981 */ /* 0x000ee2000c1e1900 */
[----:B--2---:R-:W-:Y:S01]  /*0960*/  MOV R8, UR12 ;  /* 0x0000000c00087c02 */ /* 0x004fe20008000f00 */
[----:B------:R-:W-:Y:S01]  /*0970*/  @!P0 IMAD R21, R18, UR18, R13 ;  /* 0x0000001212158c24 */ /* 0x000fe2000f8e020d */
[----:B------:R-:W-:Y:S01]  /*0980*/  MOV R9, UR13 ;  /* 0x0000000d00097c02 */ /* 0x000fe20008000f00 */
[----:B------:R-:W-:Y:S01]  /*0990*/  @P1 IMAD.WIDE.U32 R16, R17, 0x4, R6 ;  /* 0x0000000411101825 */ /* 0x000fe200078e0006 */
[----:B------:R-:W-:Y:S01]  /*09a0*/  @!P0 IADD3 R19, PT, PT, R2, UR4, RZ ;  /* 0x0000000402138c10 */ /* 0x000fe2000fffe0ff */
[----:B------:R-:W3:Y:S01]  /*09b0*/  @P1 LDG.E R6, desc[UR16][R6.64] ;  /* 0x0000001006061981 */ /* 0x000ee2000c1e1900 */
[----:B------:R-:W-:-:S02]  /*09c0*/  MOV R10, UR14 ;  /* 0x0000000e000a7c02 */ /* 0x000fc40008000f00 */
[----:B------:R-:W-:Y:S01]  /*09d0*/  MOV R11, UR15 ;  /* 0x0000000f000b7c02 */ /* 0x000fe20008000f00 */
[----:B------:R-:W-:Y:S01]  /*09e0*/  @!P0 IMAD.WIDE.U32 R8, R19, 0x4, R8 ;  /* 0x0000000413088825 */ /* 0x000fe200078e0008 */
[----:B------:R-:W2:Y:S03]  /*09f0*/  @P1 LDG.E R16, desc[UR16][R16.64] ;  /* 0x0000001010101981 */ /* 0x000ea6000c1e1900 */
[----:B------:R-:W-:Y:S01]  /*0a00*/  @!P0 IMAD.WIDE R10, R21, 0x4, R10 ;  /* 0x00000004150a8825 */ /* 0x000fe200078e020a */
[----:B------:R-:W2:Y:S04]  /*0a10*/  @P1 LDG.E R4, desc[UR16][R4.64+0x4] ;  /* 0x0000041004041981 */ /* 0x000ea8000c1e1900 */
[----:B------:R-:W4:Y:S04]  /*0a20*/  @!P0 LDG.E R9, desc[UR16][R8.64] ;  /* 0x0000001008098981 */ /* 0x000f28000c1e1900 */
[----:B------:R-:W4:Y:S01]  /*0a30*/  @!P0 LDG.E R10, desc[UR16][R10.64] ;  /* 0x000000100a0a8981 */ /* 0x000f22000c1e1900 */
[----:B---3--:R-:W-:-:S04]  /*0a40*/  @P1 FFMA R3, R3, R6, R12 ;  /* 0x0000000603031223 */ /* 0x008fc8000000000c */
[----:B--2---:R-:W-:-:S04]  /*0a50*/  @P1 FFMA R12, R4, R16, R3 ;  /* 0x00000010040c1223 */ /* 0x004fc80000000003 */
[----:B----4-:R-:W-:-:S07]  /*0a60*/  @!P0 FFMA R12, R9, R10, R12 ;  /* 0x0000000a090c8223 */ /* 0x010fce000000000c */
.L_x_12:
[----:B------:R-:W0:Y:S01]  /*0a70*/  LDC.64 R2, c[0x0][0x390] ;  /* 0x0000e400ff027b82 */ /* 0x000e220000000a00 */
[----:B------:R-:W1:Y:S02]  /*0a80*/  LDCU UR4, c[0x0][0x39c] ;  /* 0x00007380ff0477ac */ /* 0x000e640008000800 */
[----:B-1----:R-:W-:-:S04]  /*0a90*/  IMAD R13, R0, UR4, R13 ;  /* 0x00000004000d7c24 */ /* 0x002fc8000f8e020d */
[----:B0-----:R-:W-:-:S05]  /*0aa0*/  IMAD.WIDE R2, R13, 0x4, R2 ;  /* 0x000000040d027825 */ /* 0x001fca00078e0202 */
[----:B------:R-:W-:Y:S01]  /*0ab0*/  STG.E desc[UR16][R2.64], R12 ;  /* 0x0000000c02007986 */ /* 0x000fe2000c101910 */
[----:B------:R-:W-:Y:S05]  /*0ac0*/  EXIT ;  /* 0x000000000000794d */ /* 0x000fea0003800000 */
.L_x_16:
        /* <DEDUP_REMOVED lines=11> */
.L_x_19:


//--------------------- .nv.shared._Z17MatrixMulV3KernelPfS_S_iii --------------------------
	.section	.nv.shared._Z17MatrixMulV3KernelPfS_S_iii,"aw",@nobits
	.sectionflags	@""
	.align	4
.nv.shared._Z17MatrixMulV3KernelPfS_S_iii:
	.zero		9216


//--------------------- .nv.shared.reserved.0     --------------------------
	.section	.nv.shared.reserved.0,"aw",@nobits
	.weak		__nv_reservedSMEM_offset_0_alias
	.size		__nv_reservedSMEM_offset_0_alias, 0, 64
	.other		__nv_reservedSMEM_offset_0_alias,@"STO_CUDA_RESERVED_SHARED STV_DEFAULT"
__nv_reservedSMEM_offset_0_alias:
	.zero		0
	.zero		64


//--------------------- .nv.shared._Z17MatrixMulV2KernelPfS_S_iii --------------------------
	.section	.nv.shared._Z17MatrixMulV2KernelPfS_S_iii,"aw",@nobits
	.sectionflags	@""
	.align	4
.nv.shared._Z17MatrixMulV2KernelPfS_S_iii:
	.zero		9216


//--------------------- .nv.constant0._Z17MatrixMulV3KernelPfS_S_iii --------------------------
	.section	.nv.constant0._Z17MatrixMulV3KernelPfS_S_iii,"a",@progbits
	.sectionflags	@""
	.align	4
.nv.constant0._Z17MatrixMulV3KernelPfS_S_iii:
	.zero		932


//--------------------- .nv.constant0._Z17MatrixMulV2KernelPfS_S_iii --------------------------
	.section	.nv.constant0._Z17MatrixMulV2KernelPfS_S_iii,"a",@progbits
	.sectionflags	@""
	.align	4
.nv.constant0._Z17MatrixMulV2KernelPfS_S_iii:
	.zero		932


//--------------------- .nv.constant0._Z15MatrixMulKernelPfS_S_iii --------------------------
	.section	.nv.constant0._Z15MatrixMulKernelPfS_S_iii,"a",@progbits
	.sectionflags	@""
	.align	4
.nv.constant0._Z15MatrixMulKernelPfS_S_iii:
	.zero		932


//--------------------- SYMBOLS --------------------------

	.type		.nv.reservedSmem.offset0,@object
	.size		.nv.reservedSmem.offset0,0x4
	.type		.nv.reservedSmem.cap,@object
	.size		.nv.reservedSmem.cap,0x4
